//
// Generated by NVIDIA NVVM Compiler
//
// Compiler Build ID: CL-36424714
// Cuda compilation tools, release 13.0, V13.0.88
// Based on NVVM 20.0.0
//

.version 9.0
.target sm_100
.address_size 64

	// .globl	_Z7initRNGP17curandStateXORWOWm
.global .align 4 .b8 precalc_xorwow_matrix[102400];
.global .align 4 .b8 precalc_xorwow_offset_matrix[102400];
.global .align 4 .b8 mrg32k3aM1[2304];
.global .align 4 .b8 mrg32k3aM2[2304];
.global .align 4 .b8 mrg32k3aM1SubSeq[2016];
.global .align 4 .b8 mrg32k3aM2SubSeq[2016];
.global .align 4 .b8 mrg32k3aM1Seq[2304];
.global .align 4 .b8 mrg32k3aM2Seq[2304];
.const .align 8 .b8 __cr_lgamma_table[72];

.visible .entry _Z7initRNGP17curandStateXORWOWm(
	.param .u64 .ptr .align 1 _Z7initRNGP17curandStateXORWOWm_param_0,
	.param .u64 _Z7initRNGP17curandStateXORWOWm_param_1
)
{
	.reg .pred 	%p<25>;
	.reg .b32 	%r<419>;
	.reg .b64 	%rd<19>;

	ld.param.u64 	%rd8, [_Z7initRNGP17curandStateXORWOWm_param_0];
	ld.param.u64 	%rd9, [_Z7initRNGP17curandStateXORWOWm_param_1];
	mov.u32 	%r183, %ctaid.x;
	mov.u32 	%r184, %ntid.x;
	mov.u32 	%r185, %tid.x;
	mov.u32 	%r186, %ctaid.y;
	mov.u32 	%r187, %ntid.y;
	mov.u32 	%r188, %tid.y;
	mad.lo.s32 	%r189, %r186, %r187, %r188;
	mov.u32 	%r190, %nctaid.x;
	mad.lo.s32 	%r191, %r189, %r190, %r183;
	mad.lo.s32 	%r1, %r191, %r184, %r185;
	setp.gt.s32 	%p1, %r1, 9999;
	@%p1 bra 	$L__BB0_44;
	cvta.to.global.u64 	%rd10, %rd8;
	cvt.s64.s32 	%rd18, %r1;
	mul.wide.s32 	%rd11, %r1, 48;
	add.s64 	%rd2, %rd10, %rd11;
	cvt.u32.u64 	%r192, %rd9;
	xor.b32  	%r193, %r192, -1429050551;
	mul.lo.s32 	%r194, %r193, 1099087573;
	{ .reg .b32 tmp; mov.b64 {tmp, %r195}, %rd9; }
	xor.b32  	%r196, %r195, -136515619;
	mul.lo.s32 	%r197, %r196, -1703105765;
	add.s32 	%r198, %r194, %r197;
	add.s32 	%r199, %r198, 6615241;
	add.s32 	%r200, %r194, 123456789;
	st.global.v2.u32 	[%rd2], {%r199, %r200};
	xor.b32  	%r201, %r194, 362436069;
	add.s32 	%r202, %r197, 521288629;
	st.global.v2.u32 	[%rd2+8], {%r201, %r202};
	xor.b32  	%r203, %r197, 88675123;
	add.s32 	%r204, %r194, 5783321;
	st.global.v2.u32 	[%rd2+16], {%r203, %r204};
	setp.eq.s32 	%p2, %r1, 0;
	@%p2 bra 	$L__BB0_43;
	mov.b32 	%r325, 0;
$L__BB0_3:
	and.b64  	%rd4, %rd18, 3;
	setp.eq.s64 	%p3, %rd4, 0;
	@%p3 bra 	$L__BB0_42;
	mul.wide.u32 	%rd12, %r325, 3200;
	mov.u64 	%rd13, precalc_xorwow_matrix;
	add.s64 	%rd5, %rd13, %rd12;
	cvt.u32.u64 	%r3, %rd4;
	mov.b32 	%r326, 0;
$L__BB0_5:
	mov.b32 	%r339, 0;
	mov.u32 	%r340, %r339;
	mov.u32 	%r341, %r339;
	mov.u32 	%r342, %r339;
	mov.u32 	%r343, %r339;
	mov.u32 	%r332, %r339;
$L__BB0_6:
	mul.wide.u32 	%rd14, %r332, 4;
	add.s64 	%rd15, %rd2, %rd14;
	ld.global.u32 	%r11, [%rd15+4];
	shl.b32 	%r12, %r332, 5;
	mov.b32 	%r338, 0;
$L__BB0_7:
	.pragma "nounroll";
	shr.u32 	%r209, %r11, %r338;
	and.b32  	%r210, %r209, 1;
	setp.eq.b32 	%p4, %r210, 1;
	not.pred 	%p5, %p4;
	add.s32 	%r211, %r12, %r338;
	mul.lo.s32 	%r212, %r211, 5;
	mul.wide.u32 	%rd16, %r212, 4;
	add.s64 	%rd6, %rd5, %rd16;
	@%p5 bra 	$L__BB0_9;
	ld.global.u32 	%r213, [%rd6];
	xor.b32  	%r343, %r343, %r213;
	ld.global.u32 	%r214, [%rd6+4];
	xor.b32  	%r342, %r342, %r214;
	ld.global.u32 	%r215, [%rd6+8];
	xor.b32  	%r341, %r341, %r215;
	ld.global.u32 	%r216, [%rd6+12];
	xor.b32  	%r340, %r340, %r216;
	ld.global.u32 	%r217, [%rd6+16];
	xor.b32  	%r339, %r339, %r217;
$L__BB0_9:
	and.b32  	%r219, %r209, 2;
	setp.eq.s32 	%p6, %r219, 0;
	@%p6 bra 	$L__BB0_11;
	ld.global.u32 	%r220, [%rd6+20];
	xor.b32  	%r343, %r343, %r220;
	ld.global.u32 	%r221, [%rd6+24];
	xor.b32  	%r342, %r342, %r221;
	ld.global.u32 	%r222, [%rd6+28];
	xor.b32  	%r341, %r341, %r222;
	ld.global.u32 	%r223, [%rd6+32];
	xor.b32  	%r340, %r340, %r223;
	ld.global.u32 	%r224, [%rd6+36];
	xor.b32  	%r339, %r339, %r224;
$L__BB0_11:
	and.b32  	%r226, %r209, 4;
	setp.eq.s32 	%p7, %r226, 0;
	@%p7 bra 	$L__BB0_13;
	ld.global.u32 	%r227, [%rd6+40];
	xor.b32  	%r343, %r343, %r227;
	ld.global.u32 	%r228, [%rd6+44];
	xor.b32  	%r342, %r342, %r228;
	ld.global.u32 	%r229, [%rd6+48];
	xor.b32  	%r341, %r341, %r229;
	ld.global.u32 	%r230, [%rd6+52];
	xor.b32  	%r340, %r340, %r230;
	ld.global.u32 	%r231, [%rd6+56];
	xor.b32  	%r339, %r339, %r231;
$L__BB0_13:
	and.b32  	%r233, %r209, 8;
	setp.eq.s32 	%p8, %r233, 0;
	@%p8 bra 	$L__BB0_15;
	ld.global.u32 	%r234, [%rd6+60];
	xor.b32  	%r343, %r343, %r234;
	ld.global.u32 	%r235, [%rd6+64];
	xor.b32  	%r342, %r342, %r235;
	ld.global.u32 	%r236, [%rd6+68];
	xor.b32  	%r341, %r341, %r236;
	ld.global.u32 	%r237, [%rd6+72];
	xor.b32  	%r340, %r340, %r237;
	ld.global.u32 	%r238, [%rd6+76];
	xor.b32  	%r339, %r339, %r238;
$L__BB0_15:
	and.b32  	%r240, %r209, 16;
	setp.eq.s32 	%p9, %r240, 0;
	@%p9 bra 	$L__BB0_17;
	ld.global.u32 	%r241, [%rd6+80];
	xor.b32  	%r343, %r343, %r241;
	ld.global.u32 	%r242, [%rd6+84];
	xor.b32  	%r342, %r342, %r242;
	ld.global.u32 	%r243, [%rd6+88];
	xor.b32  	%r341, %r341, %r243;
	ld.global.u32 	%r244, [%rd6+92];
	xor.b32  	%r340, %r340, %r244;
	ld.global.u32 	%r245, [%rd6+96];
	xor.b32  	%r339, %r339, %r245;
$L__BB0_17:
	and.b32  	%r247, %r209, 32;
	setp.eq.s32 	%p10, %r247, 0;
	@%p10 bra 	$L__BB0_19;
	ld.global.u32 	%r248, [%rd6+100];
	xor.b32  	%r343, %r343, %r248;
	ld.global.u32 	%r249, [%rd6+104];
	xor.b32  	%r342, %r342, %r249;
	ld.global.u32 	%r250, [%rd6+108];
	xor.b32  	%r341, %r341, %r250;
	ld.global.u32 	%r251, [%rd6+112];
	xor.b32  	%r340, %r340, %r251;
	ld.global.u32 	%r252, [%rd6+116];
	xor.b32  	%r339, %r339, %r252;
$L__BB0_19:
	and.b32  	%r254, %r209, 64;
	setp.eq.s32 	%p11, %r254, 0;
	@%p11 bra 	$L__BB0_21;
	ld.global.u32 	%r255, [%rd6+120];
	xor.b32  	%r343, %r343, %r255;
	ld.global.u32 	%r256, [%rd6+124];
	xor.b32  	%r342, %r342, %r256;
	ld.global.u32 	%r257, [%rd6+128];
	xor.b32  	%r341, %r341, %r257;
	ld.global.u32 	%r258, [%rd6+132];
	xor.b32  	%r340, %r340, %r258;
	ld.global.u32 	%r259, [%rd6+136];
	xor.b32  	%r339, %r339, %r259;
$L__BB0_21:
	and.b32  	%r261, %r209, 128;
	setp.eq.s32 	%p12, %r261, 0;
	@%p12 bra 	$L__BB0_23;
	ld.global.u32 	%r262, [%rd6+140];
	xor.b32  	%r343, %r343, %r262;
	ld.global.u32 	%r263, [%rd6+144];
	xor.b32  	%r342, %r342, %r263;
	ld.global.u32 	%r264, [%rd6+148];
	xor.b32  	%r341, %r341, %r264;
	ld.global.u32 	%r265, [%rd6+152];
	xor.b32  	%r340, %r340, %r265;
	ld.global.u32 	%r266, [%rd6+156];
	xor.b32  	%r339, %r339, %r266;
$L__BB0_23:
	and.b32  	%r268, %r209, 256;
	setp.eq.s32 	%p13, %r268, 0;
	@%p13 bra 	$L__BB0_25;
	ld.global.u32 	%r269, [%rd6+160];
	xor.b32  	%r343, %r343, %r269;
	ld.global.u32 	%r270, [%rd6+164];
	xor.b32  	%r342, %r342, %r270;
	ld.global.u32 	%r271, [%rd6+168];
	xor.b32  	%r341, %r341, %r271;
	ld.global.u32 	%r272, [%rd6+172];
	xor.b32  	%r340, %r340, %r272;
	ld.global.u32 	%r273, [%rd6+176];
	xor.b32  	%r339, %r339, %r273;
$L__BB0_25:
	and.b32  	%r275, %r209, 512;
	setp.eq.s32 	%p14, %r275, 0;
	@%p14 bra 	$L__BB0_27;
	ld.global.u32 	%r276, [%rd6+180];
	xor.b32  	%r343, %r343, %r276;
	ld.global.u32 	%r277, [%rd6+184];
	xor.b32  	%r342, %r342, %r277;
	ld.global.u32 	%r278, [%rd6+188];
	xor.b32  	%r341, %r341, %r278;
	ld.global.u32 	%r279, [%rd6+192];
	xor.b32  	%r340, %r340, %r279;
	ld.global.u32 	%r280, [%rd6+196];
	xor.b32  	%r339, %r339, %r280;
$L__BB0_27:
	and.b32  	%r282, %r209, 1024;
	setp.eq.s32 	%p15, %r282, 0;
	@%p15 bra 	$L__BB0_29;
	ld.global.u32 	%r283, [%rd6+200];
	xor.b32  	%r343, %r343, %r283;
	ld.global.u32 	%r284, [%rd6+204];
	xor.b32  	%r342, %r342, %r284;
	ld.global.u32 	%r285, [%rd6+208];
	xor.b32  	%r341, %r341, %r285;
	ld.global.u32 	%r286, [%rd6+212];
	xor.b32  	%r340, %r340, %r286;
	ld.global.u32 	%r287, [%rd6+216];
	xor.b32  	%r339, %r339, %r287;
$L__BB0_29:
	and.b32  	%r289, %r209, 2048;
	setp.eq.s32 	%p16, %r289, 0;
	@%p16 bra 	$L__BB0_31;
	ld.global.u32 	%r290, [%rd6+220];
	xor.b32  	%r343, %r343, %r290;
	ld.global.u32 	%r291, [%rd6+224];
	xor.b32  	%r342, %r342, %r291;
	ld.global.u32 	%r292, [%rd6+228];
	xor.b32  	%r341, %r341, %r292;
	ld.global.u32 	%r293, [%rd6+232];
	xor.b32  	%r340, %r340, %r293;
	ld.global.u32 	%r294, [%rd6+236];
	xor.b32  	%r339, %r339, %r294;
$L__BB0_31:
	and.b32  	%r296, %r209, 4096;
	setp.eq.s32 	%p17, %r296, 0;
	@%p17 bra 	$L__BB0_33;
	ld.global.u32 	%r297, [%rd6+240];
	xor.b32  	%r343, %r343, %r297;
	ld.global.u32 	%r298, [%rd6+244];
	xor.b32  	%r342, %r342, %r298;
	ld.global.u32 	%r299, [%rd6+248];
	xor.b32  	%r341, %r341, %r299;
	ld.global.u32 	%r300, [%rd6+252];
	xor.b32  	%r340, %r340, %r300;
	ld.global.u32 	%r301, [%rd6+256];
	xor.b32  	%r339, %r339, %r301;
$L__BB0_33:
	and.b32  	%r303, %r209, 8192;
	setp.eq.s32 	%p18, %r303, 0;
	@%p18 bra 	$L__BB0_35;
	ld.global.u32 	%r304, [%rd6+260];
	xor.b32  	%r343, %r343, %r304;
	ld.global.u32 	%r305, [%rd6+264];
	xor.b32  	%r342, %r342, %r305;
	ld.global.u32 	%r306, [%rd6+268];
	xor.b32  	%r341, %r341, %r306;
	ld.global.u32 	%r307, [%rd6+272];
	xor.b32  	%r340, %r340, %r307;
	ld.global.u32 	%r308, [%rd6+276];
	xor.b32  	%r339, %r339, %r308;
$L__BB0_35:
	and.b32  	%r310, %r209, 16384;
	setp.eq.s32 	%p19, %r310, 0;
	@%p19 bra 	$L__BB0_37;
	ld.global.u32 	%r311, [%rd6+280];
	xor.b32  	%r343, %r343, %r311;
	ld.global.u32 	%r312, [%rd6+284];
	xor.b32  	%r342, %r342, %r312;
	ld.global.u32 	%r313, [%rd6+288];
	xor.b32  	%r341, %r341, %r313;
	ld.global.u32 	%r314, [%rd6+292];
	xor.b32  	%r340, %r340, %r314;
	ld.global.u32 	%r315, [%rd6+296];
	xor.b32  	%r339, %r339, %r315;
$L__BB0_37:
	and.b32  	%r317, %r209, 32768;
	setp.eq.s32 	%p20, %r317, 0;
	@%p20 bra 	$L__BB0_39;
	ld.global.u32 	%r318, [%rd6+300];
	xor.b32  	%r343, %r343, %r318;
	ld.global.u32 	%r319, [%rd6+304];
	xor.b32  	%r342, %r342, %r319;
	ld.global.u32 	%r320, [%rd6+308];
	xor.b32  	%r341, %r341, %r320;
	ld.global.u32 	%r321, [%rd6+312];
	xor.b32  	%r340, %r340, %r321;
	ld.global.u32 	%r322, [%rd6+316];
	xor.b32  	%r339, %r339, %r322;
$L__BB0_39:
	add.s32 	%r338, %r338, 16;
	setp.ne.s32 	%p21, %r338, 32;
	@%p21 bra 	$L__BB0_7;
	mad.lo.s32 	%r323, %r332, -31, %r12;
	add.s32 	%r332, %r323, 1;
	setp.ne.s32 	%p22, %r332, 5;
	@%p22 bra 	$L__BB0_6;
	st.global.u32 	[%rd2+4], %r343;
	st.global.u32 	[%rd2+8], %r342;
	st.global.u32 	[%rd2+12], %r341;
	st.global.u32 	[%rd2+16], %r340;
	st.global.u32 	[%rd2+20], %r339;
	add.s32 	%r326, %r326, 1;
	setp.lt.u32 	%p23, %r326, %r3;
	@%p23 bra 	$L__BB0_5;
$L__BB0_42:
	shr.u64 	%rd7, %rd18, 2;
	add.s32 	%r325, %r325, 1;
	setp.gt.u64 	%p24, %rd18, 3;
	mov.u64 	%rd18, %rd7;
	@%p24 bra 	$L__BB0_3;
$L__BB0_43:
	mov.b32 	%r324, 0;
	st.global.v2.u32 	[%rd2+24], {%r324, %r324};
	st.global.u32 	[%rd2+32], %r324;
	mov.b64 	%rd17, 0;
	st.global.u64 	[%rd2+40], %rd17;
$L__BB0_44:
	ret;

}
	// .globl	_Z8setToOnePfi
.visible .entry _Z8setToOnePfi(
	.param .u64 .ptr .align 1 _Z8setToOnePfi_param_0,
	.param .u32 _Z8setToOnePfi_param_1
)
{
	.reg .pred 	%p<2>;
	.reg .b32 	%r<13>;
	.reg .b64 	%rd<5>;

	ld.param.u64 	%rd1, [_Z8setToOnePfi_param_0];
	ld.param.u32 	%r3, [_Z8setToOnePfi_param_1];
	mov.u32 	%r4, %ctaid.y;
	mov.u32 	%r5, %ntid.y;
	mov.u32 	%r6, %tid.y;
	mad.lo.s32 	%r1, %r4, %r5, %r6;
	mov.u32 	%r7, %ctaid.x;
	mov.u32 	%r8, %ntid.x;
	mov.u32 	%r9, %tid.x;
	mad.lo.s32 	%r2, %r7, %r8, %r9;
	max.s32 	%r10, %r1, %r2;
	setp.ge.s32 	%p1, %r10, %r3;
	@%p1 bra 	$L__BB1_2;
	cvta.to.global.u64 	%rd2, %rd1;
	mad.lo.s32 	%r11, %r3, %r1, %r2;
	mul.wide.s32 	%rd3, %r11, 4;
	add.s64 	%rd4, %rd2, %rd3;
	mov.b32 	%r12, 1065353216;
	st.global.u32 	[%rd4], %r12;
$L__BB1_2:
	ret;

}
	// .globl	_Z15updateFoodProbsPiPfi
.visible .entry _Z15updateFoodProbsPiPfi(
	.param .u64 .ptr .align 1 _Z15updateFoodProbsPiPfi_param_0,
	.param .u64 .ptr .align 1 _Z15updateFoodProbsPiPfi_param_1,
	.param .u32 _Z15updateFoodProbsPiPfi_param_2
)
{
	.reg .pred 	%p<19>;
	.reg .b32 	%r<24>;
	.reg .b32 	%f<11>;
	.reg .b64 	%rd<18>;

	ld.param.u64 	%rd3, [_Z15updateFoodProbsPiPfi_param_0];
	ld.param.u64 	%rd2, [_Z15updateFoodProbsPiPfi_param_1];
	ld.param.u32 	%r4, [_Z15updateFoodProbsPiPfi_param_2];
	cvta.to.global.u64 	%rd1, %rd3;
	mov.u32 	%r5, %ctaid.y;
	mov.u32 	%r6, %ntid.y;
	mov.u32 	%r7, %tid.y;
	mad.lo.s32 	%r1, %r5, %r6, %r7;
	mov.u32 	%r8, %ctaid.x;
	mov.u32 	%r9, %ntid.x;
	mov.u32 	%r10, %tid.x;
	mad.lo.s32 	%r2, %r8, %r9, %r10;
	max.s32 	%r11, %r1, %r2;
	setp.ge.s32 	%p7, %r11, %r4;
	@%p7 bra 	$L__BB2_10;
	setp.lt.s32 	%p8, %r2, 1;
	mov.f32 	%f10, 0f3F800000;
	@%p8 bra 	$L__BB2_3;
	mad.lo.s32 	%r12, %r4, %r1, %r2;
	add.s32 	%r13, %r12, -1;
	mul.wide.u32 	%rd4, %r13, 4;
	add.s64 	%rd5, %rd1, %rd4;
	ld.global.u32 	%r14, [%rd5];
	setp.eq.s32 	%p9, %r14, 2;
	selp.f32 	%f10, 0f3F400000, 0f3F800000, %p9;
$L__BB2_3:
	add.s32 	%r3, %r4, -1;
	setp.ge.s32 	%p11, %r2, %r3;
	mov.pred 	%p16, 0;
	@%p11 bra 	$L__BB2_5;
	mul.lo.s32 	%r15, %r4, %r1;
	cvt.s64.s32 	%rd6, %r15;
	cvt.s64.s32 	%rd7, %r2;
	add.s64 	%rd8, %rd7, %rd6;
	shl.b64 	%rd9, %rd8, 2;
	add.s64 	%rd10, %rd1, %rd9;
	ld.global.u32 	%r16, [%rd10+4];
	setp.eq.s32 	%p16, %r16, 2;
$L__BB2_5:
	mul.f32 	%f6, %f10, 0f3F400000;
	selp.f32 	%f3, %f6, %f10, %p16;
	setp.eq.s32 	%p13, %r1, 0;
	mov.pred 	%p17, 0;
	@%p13 bra 	$L__BB2_7;
	add.s32 	%r17, %r1, -1;
	mad.lo.s32 	%r18, %r4, %r17, %r2;
	mul.wide.s32 	%rd11, %r18, 4;
	add.s64 	%rd12, %rd1, %rd11;
	ld.global.u32 	%r19, [%rd12];
	setp.eq.s32 	%p17, %r19, 2;
$L__BB2_7:
	mul.f32 	%f7, %f3, 0f3F400000;
	selp.f32 	%f4, %f7, %f3, %p17;
	setp.ge.u32 	%p15, %r1, %r3;
	mov.pred 	%p18, 0;
	@%p15 bra 	$L__BB2_9;
	mad.lo.s32 	%r20, %r4, %r1, %r4;
	add.s32 	%r21, %r20, %r2;
	mul.wide.s32 	%rd13, %r21, 4;
	add.s64 	%rd14, %rd1, %rd13;
	ld.global.u32 	%r22, [%rd14];
	setp.eq.s32 	%p18, %r22, 2;
$L__BB2_9:
	mul.f32 	%f8, %f4, 0f3F400000;
	selp.f32 	%f9, %f8, %f4, %p18;
	mad.lo.s32 	%r23, %r4, %r1, %r2;
	cvta.to.global.u64 	%rd15, %rd2;
	mul.wide.s32 	%rd16, %r23, 4;
	add.s64 	%rd17, %rd15, %rd16;
	st.global.f32 	[%rd17], %f9;
$L__BB2_10:
	ret;

}
	// .globl	_Z16updateSpawnProbsPiS_S_Pfi
.visible .entry _Z16updateSpawnProbsPiS_S_Pfi(
	.param .u64 .ptr .align 1 _Z16updateSpawnProbsPiS_S_Pfi_param_0,
	.param .u64 .ptr .align 1 _Z16updateSpawnProbsPiS_S_Pfi_param_1,
	.param .u64 .ptr .align 1 _Z16updateSpawnProbsPiS_S_Pfi_param_2,
	.param .u64 .ptr .align 1 _Z16updateSpawnProbsPiS_S_Pfi_param_3,
	.param .u32 _Z16updateSpawnProbsPiS_S_Pfi_param_4
)
{
	.reg .pred 	%p<16>;
	.reg .b32 	%r<29>;
	.reg .b32 	%f<53>;
	.reg .b64 	%rd<34>;

	ld.param.u64 	%rd6, [_Z16updateSpawnProbsPiS_S_Pfi_param_0];
	ld.param.u64 	%rd4, [_Z16updateSpawnProbsPiS_S_Pfi_param_1];
	ld.param.u64 	%rd5, [_Z16updateSpawnProbsPiS_S_Pfi_param_2];
	ld.param.u64 	%rd7, [_Z16updateSpawnProbsPiS_S_Pfi_param_3];
	ld.param.u32 	%r9, [_Z16updateSpawnProbsPiS_S_Pfi_param_4];
	cvta.to.global.u64 	%rd1, %rd7;
	cvta.to.global.u64 	%rd2, %rd6;
	mov.u32 	%r10, %ctaid.y;
	mov.u32 	%r11, %ntid.y;
	mov.u32 	%r12, %tid.y;
	mad.lo.s32 	%r1, %r10, %r11, %r12;
	mov.u32 	%r13, %ctaid.x;
	mov.u32 	%r14, %ntid.x;
	mov.u32 	%r15, %tid.x;
	mad.lo.s32 	%r2, %r13, %r14, %r15;
	mul.lo.s32 	%r3, %r9, %r1;
	add.s32 	%r4, %r3, %r2;
	max.s32 	%r16, %r1, %r2;
	setp.ge.s32 	%p1, %r16, %r9;
	@%p1 bra 	$L__BB3_17;
	mul.wide.s32 	%rd8, %r4, 4;
	add.s64 	%rd9, %rd2, %rd8;
	ld.global.u32 	%r17, [%rd9];
	setp.ne.s32 	%p2, %r17, 1;
	@%p2 bra 	$L__BB3_17;
	cvta.to.global.u64 	%rd10, %rd4;
	add.s64 	%rd12, %rd10, %rd8;
	ld.global.u32 	%r18, [%rd12];
	cvta.to.global.u64 	%rd13, %rd5;
	mul.wide.s32 	%rd14, %r18, 4;
	add.s64 	%rd15, %rd13, %rd14;
	ld.global.u32 	%r19, [%rd15];
	cvt.rn.f32.s32 	%f1, %r19;
	setp.eq.s32 	%p3, %r19, 0;
	mov.f32 	%f52, 0f3F800000;
	@%p3 bra 	$L__BB3_5;
	mov.f32 	%f6, 0f3208158E;
	mov.f32 	%f7, 0f3F06BCA2;
	mul.rn.f32 	%f8, %f7, %f6;
	mov.f32 	%f9, 0f3C358A4F;
	mov.f32 	%f10, 0f3DF6A147;
	mul.rn.f32 	%f11, %f10, %f9;
	mul.f32 	%f12, %f11, 0f40400000;
	fma.rn.f32 	%f13, %f8, 0f3FB8AA3B, 0f31494A88;
	fma.rn.f32 	%f14, 0fBDD7943A, 0f32A55E34, %f13;
	fma.rn.f32 	%f15, %f12, %f8, %f14;
	fma.rn.f32 	%f16, %f11, 0fBDD7943A, %f15;
	mov.f32 	%f17, 0fBE1B81E4;
	add.rn.f32 	%f18, %f17, %f16;
	mul.rn.f32 	%f19, %f18, %f1;
	cvt.rni.f32.f32 	%f20, %f19;
	sub.f32 	%f21, %f19, %f20;
	neg.f32 	%f22, %f19;
	fma.rn.f32 	%f23, %f18, %f1, %f22;
	mov.f32 	%f24, 0f3E1B81E4;
	add.rn.f32 	%f25, %f18, %f24;
	neg.f32 	%f26, %f25;
	add.rn.f32 	%f27, %f16, %f26;
	fma.rn.f32 	%f28, %f27, %f1, %f23;
	add.f32 	%f29, %f21, %f28;
	setp.gt.f32 	%p4, %f20, 0f00000000;
	selp.b32 	%r20, 0, -2097152000, %p4;
	abs.f32 	%f30, %f1;
	setp.num.f32 	%p5, %f30, %f30;
	setp.lt.f32 	%p6, %f19, 0f00000000;
	selp.f32 	%f31, 0f00000000, 0f7F800000, %p6;
	abs.f32 	%f32, %f19;
	setp.gt.f32 	%p7, %f32, 0f43180000;
	cvt.rzi.s32.f32 	%r21, %f20;
	shl.b32 	%r22, %r21, 23;
	sub.s32 	%r23, %r22, %r20;
	mov.b32 	%f33, %r23;
	add.s32 	%r24, %r20, 2130706432;
	mov.b32 	%f34, %r24;
	fma.rn.f32 	%f35, %f29, 0f391FCB8E, 0f3AAF85ED;
	fma.rn.f32 	%f36, %f35, %f29, 0f3C1D9856;
	fma.rn.f32 	%f37, %f36, %f29, 0f3D6357BB;
	fma.rn.f32 	%f38, %f37, %f29, 0f3E75FDEC;
	fma.rn.f32 	%f39, %f38, %f29, 0f3F317218;
	fma.rn.f32 	%f40, %f39, %f29, 0f3F800000;
	mul.f32 	%f41, %f40, %f34;
	mul.f32 	%f42, %f41, %f33;
	selp.f32 	%f52, %f31, %f42, %p7;
	@%p5 bra 	$L__BB3_5;
	mov.f32 	%f43, 0f3F666666;
	add.rn.f32 	%f52, %f43, %f1;
$L__BB3_5:
	setp.lt.s32 	%p8, %r2, 3;
	@%p8 bra 	$L__BB3_8;
	add.s32 	%r5, %r4, -3;
	mul.wide.u32 	%rd16, %r5, 4;
	add.s64 	%rd17, %rd2, %rd16;
	ld.global.u32 	%r25, [%rd17];
	setp.ne.s32 	%p9, %r25, 0;
	@%p9 bra 	$L__BB3_8;
	add.s64 	%rd19, %rd1, %rd16;
	ld.global.f32 	%f44, [%rd19];
	mul.f32 	%f45, %f52, %f44;
	st.global.f32 	[%rd19], %f45;
$L__BB3_8:
	add.s32 	%r6, %r9, -3;
	setp.ge.s32 	%p10, %r2, %r6;
	@%p10 bra 	$L__BB3_11;
	cvt.s64.s32 	%rd20, %r3;
	cvt.s64.s32 	%rd21, %r2;
	add.s64 	%rd3, %rd21, %rd20;
	shl.b64 	%rd22, %rd3, 2;
	add.s64 	%rd23, %rd2, %rd22;
	ld.global.u32 	%r26, [%rd23+12];
	setp.ne.s32 	%p11, %r26, 0;
	@%p11 bra 	$L__BB3_11;
	add.s64 	%rd25, %rd1, %rd22;
	ld.global.f32 	%f46, [%rd25+12];
	mul.f32 	%f47, %f52, %f46;
	st.global.f32 	[%rd25+12], %f47;
$L__BB3_11:
	setp.lt.u32 	%p12, %r1, 3;
	@%p12 bra 	$L__BB3_14;
	mad.lo.s32 	%r7, %r9, -3, %r4;
	mul.wide.s32 	%rd26, %r7, 4;
	add.s64 	%rd27, %rd2, %rd26;
	ld.global.u32 	%r27, [%rd27];
	setp.ne.s32 	%p13, %r27, 0;
	@%p13 bra 	$L__BB3_14;
	add.s64 	%rd29, %rd1, %rd26;
	ld.global.f32 	%f48, [%rd29];
	mul.f32 	%f49, %f52, %f48;
	st.global.f32 	[%rd29], %f49;
$L__BB3_14:
	setp.ge.s32 	%p14, %r1, %r6;
	@%p14 bra 	$L__BB3_17;
	mad.lo.s32 	%r8, %r9, 3, %r4;
	mul.wide.s32 	%rd30, %r8, 4;
	add.s64 	%rd31, %rd2, %rd30;
	ld.global.u32 	%r28, [%rd31];
	setp.ne.s32 	%p15, %r28, 0;
	@%p15 bra 	$L__BB3_17;
	add.s64 	%rd33, %rd1, %rd30;
	ld.global.f32 	%f50, [%rd33];
	mul.f32 	%f51, %f52, %f50;
	st.global.f32 	[%rd33], %f51;
$L__BB3_17:
	ret;

}
	// .globl	_Z9spawnFoodPiPfP17curandStateXORWOWi
.visible .entry _Z9spawnFoodPiPfP17curandStateXORWOWi(
	.param .u64 .ptr .align 1 _Z9spawnFoodPiPfP17curandStateXORWOWi_param_0,
	.param .u64 .ptr .align 1 _Z9spawnFoodPiPfP17curandStateXORWOWi_param_1,
	.param .u64 .ptr .align 1 _Z9spawnFoodPiPfP17curandStateXORWOWi_param_2,
	.param .u32 _Z9spawnFoodPiPfP17curandStateXORWOWi_param_3
)
{
	.reg .pred 	%p<4>;
	.reg .b32 	%r<29>;
	.reg .b32 	%f<6>;
	.reg .b64 	%rd<13>;

	ld.param.u64 	%rd2, [_Z9spawnFoodPiPfP17curandStateXORWOWi_param_0];
	ld.param.u64 	%rd3, [_Z9spawnFoodPiPfP17curandStateXORWOWi_param_1];
	ld.param.u64 	%rd4, [_Z9spawnFoodPiPfP17curandStateXORWOWi_param_2];
	ld.param.u32 	%r4, [_Z9spawnFoodPiPfP17curandStateXORWOWi_param_3];
	mov.u32 	%r5, %ctaid.y;
	mov.u32 	%r6, %ntid.y;
	mov.u32 	%r7, %tid.y;
	mad.lo.s32 	%r1, %r5, %r6, %r7;
	mov.u32 	%r8, %ctaid.x;
	mov.u32 	%r9, %ntid.x;
	mov.u32 	%r10, %tid.x;
	mad.lo.s32 	%r2, %r8, %r9, %r10;
	max.s32 	%r11, %r1, %r2;
	setp.ge.s32 	%p1, %r11, %r4;
	@%p1 bra 	$L__BB4_4;
	cvta.to.global.u64 	%rd5, %rd2;
	mad.lo.s32 	%r3, %r4, %r1, %r2;
	mul.wide.s32 	%rd6, %r3, 4;
	add.s64 	%rd1, %rd5, %rd6;
	ld.global.u32 	%r12, [%rd1];
	setp.ne.s32 	%p2, %r12, 0;
	@%p2 bra 	$L__BB4_4;
	cvta.to.global.u64 	%rd7, %rd4;
	mul.wide.s32 	%rd8, %r3, 48;
	add.s64 	%rd9, %rd7, %rd8;
	ld.global.v2.u32 	{%r13, %r14}, [%rd9];
	shr.u32 	%r15, %r14, 2;
	xor.b32  	%r16, %r15, %r14;
	ld.global.v2.u32 	{%r17, %r18}, [%rd9+8];
	ld.global.v2.u32 	{%r19, %r20}, [%rd9+16];
	st.global.v2.u32 	[%rd9+8], {%r18, %r19};
	shl.b32 	%r21, %r20, 4;
	shl.b32 	%r22, %r16, 1;
	xor.b32  	%r23, %r22, %r21;
	xor.b32  	%r24, %r23, %r16;
	xor.b32  	%r25, %r24, %r20;
	st.global.v2.u32 	[%rd9+16], {%r20, %r25};
	add.s32 	%r26, %r13, 362437;
	st.global.v2.u32 	[%rd9], {%r26, %r17};
	add.s32 	%r27, %r25, %r26;
	cvt.rn.f32.u32 	%f1, %r27;
	fma.rn.f32 	%f2, %f1, 0f2F800000, 0f2F000000;
	cvta.to.global.u64 	%rd10, %rd3;
	add.s64 	%rd12, %rd10, %rd6;
	ld.global.f32 	%f3, [%rd12];
	mov.f32 	%f4, 0f3F800000;
	sub.f32 	%f5, %f4, %f3;
	setp.geu.f32 	%p3, %f2, %f5;
	@%p3 bra 	$L__BB4_4;
	mov.b32 	%r28, 3;
	st.global.u32 	[%rd1], %r28;
$L__BB4_4:
	ret;

}
	// .globl	_Z9reproducePiS_S_PfP17curandStateXORWOWi
.visible .entry _Z9reproducePiS_S_PfP17curandStateXORWOWi(
	.param .u64 .ptr .align 1 _Z9reproducePiS_S_PfP17curandStateXORWOWi_param_0,
	.param .u64 .ptr .align 1 _Z9reproducePiS_S_PfP17curandStateXORWOWi_param_1,
	.param .u64 .ptr .align 1 _Z9reproducePiS_S_PfP17curandStateXORWOWi_param_2,
	.param .u64 .ptr .align 1 _Z9reproducePiS_S_PfP17curandStateXORWOWi_param_3,
	.param .u64 .ptr .align 1 _Z9reproducePiS_S_PfP17curandStateXORWOWi_param_4,
	.param .u32 _Z9reproducePiS_S_PfP17curandStateXORWOWi_param_5
)
{
	.reg .pred 	%p<11>;
	.reg .b32 	%r<40>;
	.reg .b32 	%f<6>;
	.reg .b64 	%rd<27>;

	ld.param.u64 	%rd9, [_Z9reproducePiS_S_PfP17curandStateXORWOWi_param_0];
	ld.param.u64 	%rd5, [_Z9reproducePiS_S_PfP17curandStateXORWOWi_param_1];
	ld.param.u64 	%rd6, [_Z9reproducePiS_S_PfP17curandStateXORWOWi_param_2];
	ld.param.u64 	%rd7, [_Z9reproducePiS_S_PfP17curandStateXORWOWi_param_3];
	ld.param.u64 	%rd8, [_Z9reproducePiS_S_PfP17curandStateXORWOWi_param_4];
	ld.param.u32 	%r7, [_Z9reproducePiS_S_PfP17curandStateXORWOWi_param_5];
	cvta.to.global.u64 	%rd1, %rd9;
	mov.u32 	%r8, %ctaid.y;
	mov.u32 	%r9, %ntid.y;
	mov.u32 	%r10, %tid.y;
	mad.lo.s32 	%r11, %r8, %r9, %r10;
	mov.u32 	%r12, %ctaid.x;
	mov.u32 	%r13, %ntid.x;
	mov.u32 	%r14, %tid.x;
	mad.lo.s32 	%r15, %r12, %r13, %r14;
	setp.eq.s32 	%p1, %r11, 0;
	add.s32 	%r16, %r7, -1;
	setp.ge.s32 	%p2, %r11, %r16;
	or.pred  	%p3, %p1, %p2;
	setp.lt.s32 	%p4, %r15, 1;
	or.pred  	%p5, %p4, %p3;
	setp.ge.s32 	%p6, %r15, %r16;
	or.pred  	%p7, %p5, %p6;
	@%p7 bra 	$L__BB5_5;
	add.s32 	%r17, %r11, -1;
	mul.lo.s32 	%r3, %r7, %r17;
	cvt.s64.s32 	%rd10, %r3;
	cvt.u64.u32 	%rd2, %r15;
	add.s64 	%rd11, %rd2, %rd10;
	shl.b64 	%rd12, %rd11, 2;
	add.s64 	%rd3, %rd1, %rd12;
	ld.global.u32 	%r18, [%rd3+-4];
	setp.ne.s32 	%p8, %r18, 0;
	@%p8 bra 	$L__BB5_5;
	shl.b32 	%r19, %r7, 1;
	add.s32 	%r4, %r3, %r19;
	cvt.s64.s32 	%rd13, %r4;
	add.s64 	%rd14, %rd2, %rd13;
	shl.b64 	%rd15, %rd14, 2;
	add.s64 	%rd4, %rd1, %rd15;
	ld.global.u32 	%r20, [%rd4+4];
	setp.ne.s32 	%p9, %r20, 0;
	@%p9 bra 	$L__BB5_5;
	sub.s32 	%r21, %r4, %r7;
	add.s32 	%r5, %r21, %r15;
	cvta.to.global.u64 	%rd16, %rd8;
	mul.wide.s32 	%rd17, %r5, 48;
	add.s64 	%rd18, %rd16, %rd17;
	ld.global.v2.u32 	{%r22, %r23}, [%rd18];
	shr.u32 	%r24, %r23, 2;
	xor.b32  	%r25, %r24, %r23;
	ld.global.v2.u32 	{%r26, %r27}, [%rd18+8];
	ld.global.v2.u32 	{%r28, %r29}, [%rd18+16];
	st.global.v2.u32 	[%rd18+8], {%r27, %r28};
	shl.b32 	%r30, %r29, 4;
	shl.b32 	%r31, %r25, 1;
	xor.b32  	%r32, %r31, %r30;
	xor.b32  	%r33, %r32, %r25;
	xor.b32  	%r34, %r33, %r29;
	st.global.v2.u32 	[%rd18+16], {%r29, %r34};
	add.s32 	%r35, %r22, 362437;
	st.global.v2.u32 	[%rd18], {%r35, %r26};
	add.s32 	%r36, %r34, %r35;
	cvt.rn.f32.u32 	%f1, %r36;
	fma.rn.f32 	%f2, %f1, 0f2F800000, 0f2F000000;
	cvta.to.global.u64 	%rd19, %rd7;
	mul.wide.s32 	%rd20, %r5, 4;
	add.s64 	%rd21, %rd19, %rd20;
	ld.global.f32 	%f3, [%rd21];
	mov.f32 	%f4, 0f3F800000;
	sub.f32 	%f5, %f4, %f3;
	setp.geu.f32 	%p10, %f2, %f5;
	@%p10 bra 	$L__BB5_5;
	cvta.to.global.u64 	%rd22, %rd6;
	atom.global.add.u32 	%r37, [%rd22], 1;
	mov.b32 	%r38, 2;
	st.global.u32 	[%rd3+-4], %r38;
	add.s64 	%rd24, %rd1, %rd20;
	mov.b32 	%r39, 1;
	st.global.u32 	[%rd24], %r39;
	st.global.u32 	[%rd4+4], %r38;
	cvta.to.global.u64 	%rd25, %rd5;
	add.s64 	%rd26, %rd25, %rd20;
	st.global.u32 	[%rd26], %r37;
$L__BB5_5:
	ret;

}
	// .globl	_Z7eatFoodPiS_S_i
.visible .entry _Z7eatFoodPiS_S_i(
	.param .u64 .ptr .align 1 _Z7eatFoodPiS_S_i_param_0,
	.param .u64 .ptr .align 1 _Z7eatFoodPiS_S_i_param_1,
	.param .u64 .ptr .align 1 _Z7eatFoodPiS_S_i_param_2,
	.param .u32 _Z7eatFoodPiS_S_i_param_3
)
{
	.reg .pred 	%p<11>;
	.reg .b32 	%r<35>;
	.reg .b64 	%rd<36>;

	ld.param.u64 	%rd6, [_Z7eatFoodPiS_S_i_param_0];
	ld.param.u64 	%rd7, [_Z7eatFoodPiS_S_i_param_1];
	ld.param.u64 	%rd8, [_Z7eatFoodPiS_S_i_param_2];
	ld.param.u32 	%r9, [_Z7eatFoodPiS_S_i_param_3];
	cvta.to.global.u64 	%rd1, %rd8;
	cvta.to.global.u64 	%rd2, %rd7;
	cvta.to.global.u64 	%rd3, %rd6;
	mov.u32 	%r10, %ctaid.y;
	mov.u32 	%r11, %ntid.y;
	mov.u32 	%r12, %tid.y;
	mad.lo.s32 	%r1, %r10, %r11, %r12;
	mov.u32 	%r13, %ctaid.x;
	mov.u32 	%r14, %ntid.x;
	mov.u32 	%r15, %tid.x;
	mad.lo.s32 	%r2, %r13, %r14, %r15;
	mul.lo.s32 	%r3, %r9, %r1;
	add.s32 	%r4, %r3, %r2;
	max.s32 	%r16, %r1, %r2;
	setp.ge.s32 	%p1, %r16, %r9;
	@%p1 bra 	$L__BB6_14;
	mul.wide.s32 	%rd9, %r4, 4;
	add.s64 	%rd4, %rd3, %rd9;
	ld.global.u32 	%r17, [%rd4];
	setp.ne.s32 	%p2, %r17, 3;
	@%p2 bra 	$L__BB6_14;
	setp.lt.s32 	%p3, %r2, 1;
	@%p3 bra 	$L__BB6_5;
	add.s32 	%r5, %r4, -1;
	mul.wide.u32 	%rd10, %r5, 4;
	add.s64 	%rd11, %rd3, %rd10;
	ld.global.u32 	%r18, [%rd11];
	setp.ne.s32 	%p4, %r18, 1;
	@%p4 bra 	$L__BB6_5;
	mov.b32 	%r32, 0;
	st.global.u32 	[%rd4], %r32;
	add.s64 	%rd33, %rd2, %rd10;
	ld.global.u32 	%r33, [%rd33];
	mul.wide.s32 	%rd34, %r33, 4;
	add.s64 	%rd35, %rd1, %rd34;
	atom.global.add.u32 	%r34, [%rd35], 1;
	bra.uni 	$L__BB6_14;
$L__BB6_5:
	add.s32 	%r6, %r9, -1;
	setp.ge.s32 	%p5, %r2, %r6;
	@%p5 bra 	$L__BB6_8;
	cvt.s64.s32 	%rd12, %r3;
	cvt.s64.s32 	%rd13, %r2;
	add.s64 	%rd5, %rd13, %rd12;
	shl.b64 	%rd14, %rd5, 2;
	add.s64 	%rd15, %rd3, %rd14;
	ld.global.u32 	%r19, [%rd15+4];
	setp.ne.s32 	%p6, %r19, 1;
	@%p6 bra 	$L__BB6_8;
	mov.b32 	%r29, 0;
	st.global.u32 	[%rd4], %r29;
	add.s64 	%rd29, %rd2, %rd14;
	ld.global.u32 	%r30, [%rd29+4];
	mul.wide.s32 	%rd30, %r30, 4;
	add.s64 	%rd31, %rd1, %rd30;
	atom.global.add.u32 	%r31, [%rd31], 1;
	bra.uni 	$L__BB6_14;
$L__BB6_8:
	setp.eq.s32 	%p7, %r1, 0;
	@%p7 bra 	$L__BB6_11;
	sub.s32 	%r20, %r3, %r9;
	add.s32 	%r7, %r20, %r2;
	mul.wide.s32 	%rd16, %r7, 4;
	add.s64 	%rd17, %rd3, %rd16;
	ld.global.u32 	%r21, [%rd17];
	setp.ne.s32 	%p8, %r21, 1;
	@%p8 bra 	$L__BB6_11;
	mov.b32 	%r22, 0;
	st.global.u32 	[%rd4], %r22;
	add.s64 	%rd19, %rd2, %rd16;
	ld.global.u32 	%r23, [%rd19];
	mul.wide.s32 	%rd20, %r23, 4;
	add.s64 	%rd21, %rd1, %rd20;
	atom.global.add.u32 	%r24, [%rd21], 1;
	bra.uni 	$L__BB6_14;
$L__BB6_11:
	setp.ge.u32 	%p9, %r1, %r6;
	@%p9 bra 	$L__BB6_14;
	add.s32 	%r8, %r4, %r9;
	mul.wide.s32 	%rd22, %r9, 4;
	add.s64 	%rd23, %rd4, %rd22;
	ld.global.u32 	%r25, [%rd23];
	setp.ne.s32 	%p10, %r25, 1;
	@%p10 bra 	$L__BB6_14;
	mov.b32 	%r26, 0;
	st.global.u32 	[%rd4], %r26;
	mul.wide.s32 	%rd24, %r8, 4;
	add.s64 	%rd25, %rd2, %rd24;
	ld.global.u32 	%r27, [%rd25];
	mul.wide.s32 	%rd26, %r27, 4;
	add.s64 	%rd27, %rd1, %rd26;
	atom.global.add.u32 	%r28, [%rd27], 1;
$L__BB6_14:
	ret;

}


// ===== COMPILED SASS (sm_100) =====

	.target	sm_100

	.elftype	@"ET_EXEC"


//--------------------- .note.nv.tkinfo           --------------------------
	.section	.note.nv.tkinfo,"",@"SHT_NOTE"
	.sectionflags	@"SHF_NOTE_NV_TKINFO"
	.tkinfo
        /*0018*/ 	.word	0x00000002
        /*0030*/ 	.string	""
        /*0030*/ 	.string	"ptxas"
        /*0030*/ 	.string	"Cuda compilation tools, release 13.0, V13.0.88"
        /*0030*/ 	.string	"Build cuda_13.0.r13.0/compiler.36424714_0"
        /*0030*/ 	.string	"-arch sm_100 -m 64 "



//--------------------- .note.nv.cuinfo           --------------------------
	.section	.note.nv.cuinfo,"",@"SHT_NOTE"
	.sectionflags	@"SHF_NOTE_NV_CUINFO"
        /*0018*/ 	.short	0x0002
        /*001a*/ 	.short	0x0064
        /*001c*/ 	.short	0x0082
	.zero		2


//--------------------- .nv.info                  --------------------------
	.section	.nv.info,"",@"SHT_CUDA_INFO"
	.align	4


	//----- nvinfo : EIATTR_REGCOUNT
	.align		4
        /*0000*/ 	.byte	0x04, 0x2f
        /*0002*/ 	.short	(.L_10 - .L_9)
	.align		4
.L_9:
        /*0004*/ 	.word	index@(_Z7initRNGP17curandStateXORWOWm)
        /*0008*/ 	.word	0x0000001f


	//----- nvinfo : EIATTR_FRAME_SIZE
	.align		4
.L_10:
        /*000c*/ 	.byte	0x04, 0x11
        /*000e*/ 	.short	(.L_12 - .L_11)
	.align		4
.L_11:
        /*0010*/ 	.word	index@(_Z7initRNGP17curandStateXORWOWm)
        /*0014*/ 	.word	0x00000000


	//----- nvinfo : EIATTR_REGCOUNT
	.align		4
.L_12:
        /*0018*/ 	.byte	0x04, 0x2f
        /*001a*/ 	.short	(.L_14 - .L_13)
	.align		4
.L_13:
        /*001c*/ 	.word	index@(_Z8setToOnePfi)
        /*0020*/ 	.word	0x0000000a


	//----- nvinfo : EIATTR_FRAME_SIZE
	.align		4
.L_14:
        /*0024*/ 	.byte	0x04, 0x11
        /*0026*/ 	.short	(.L_16 - .L_15)
	.align		4
.L_15:
        /*0028*/ 	.word	index@(_Z8setToOnePfi)
        /*002c*/ 	.word	0x00000000


	//----- nvinfo : EIATTR_REGCOUNT
	.align		4
.L_16:
        /*0030*/ 	.byte	0x04, 0x2f
        /*0032*/ 	.short	(.L_18 - .L_17)
	.align		4
.L_17:
        /*0034*/ 	.word	index@(_Z15updateFoodProbsPiPfi)
        /*0038*/ 	.word	0x00000014


	//----- nvinfo : EIATTR_FRAME_SIZE
	.align		4
.L_18:
        /*003c*/ 	.byte	0x04, 0x11
        /*003e*/ 	.short	(.L_20 - .L_19)
	.align		4
.L_19:
        /*0040*/ 	.word	index@(_Z15updateFoodProbsPiPfi)
        /*0044*/ 	.word	0x00000000


	//----- nvinfo : EIATTR_REGCOUNT
	.align		4
.L_20:
        /*0048*/ 	.byte	0x04, 0x2f
        /*004a*/ 	.short	(.L_22 - .L_21)
	.align		4
.L_21:
        /*004c*/ 	.word	index@(_Z16updateSpawnProbsPiS_S_Pfi)
        /*0050*/ 	.word	0x00000012


	//----- nvinfo : EIATTR_FRAME_SIZE
	.align		4
.L_22:
        /*0054*/ 	.byte	0x04, 0x11
        /*0056*/ 	.short	(.L_24 - .L_23)
	.align		4
.L_23:
        /*0058*/ 	.word	index@(_Z16updateSpawnProbsPiS_S_Pfi)
        /*005c*/ 	.word	0x00000000


	//----- nvinfo : EIATTR_REGCOUNT
	.align		4
.L_24:
        /*0060*/ 	.byte	0x04, 0x2f
        /*0062*/ 	.short	(.L_26 - .L_25)
	.align		4
.L_25:
        /*0064*/ 	.word	index@(_Z9spawnFoodPiPfP17curandStateXORWOWi)
        /*0068*/ 	.word	0x00000016


	//----- nvinfo : EIATTR_FRAME_SIZE
	.align		4
.L_26:
        /*006c*/ 	.byte	0x04, 0x11
        /*006e*/ 	.short	(.L_28 - .L_27)
	.align		4
.L_27:
        /*0070*/ 	.word	index@(_Z9spawnFoodPiPfP17curandStateXORWOWi)
        /*0074*/ 	.word	0x00000000


	//----- nvinfo : EIATTR_REGCOUNT
	.align		4
.L_28:
        /*0078*/ 	.byte	0x04, 0x2f
        /*007a*/ 	.short	(.L_30 - .L_29)
	.align		4
.L_29:
        /*007c*/ 	.word	index@(_Z9reproducePiS_S_PfP17curandStateXORWOWi)
        /*0080*/ 	.word	0x00000016


	//----- nvinfo : EIATTR_FRAME_SIZE
	.align		4
.L_30:
        /*0084*/ 	.byte	0x04, 0x11
        /*0086*/ 	.short	(.L_32 - .L_31)
	.align		4
.L_31:
        /*0088*/ 	.word	index@(_Z9reproducePiS_S_PfP17curandStateXORWOWi)
        /*008c*/ 	.word	0x00000000


	//----- nvinfo : EIATTR_REGCOUNT
	.align		4
.L_32:
        /*0090*/ 	.byte	0x04, 0x2f
        /*0092*/ 	.short	(.L_34 - .L_33)
	.align		4
.L_33:
        /*0094*/ 	.word	index@(_Z7eatFoodPiS_S_i)
        /*0098*/ 	.word	0x00000011


	//----- nvinfo : EIATTR_FRAME_SIZE
	.align		4
.L_34:
        /*009c*/ 	.byte	0x04, 0x11
        /*009e*/ 	.short	(.L_36 - .L_35)
	.align		4
.L_35:
        /*00a0*/ 	.word	index@(_Z7eatFoodPiS_S_i)
        /*00a4*/ 	.word	0x00000000


	//----- nvinfo : EIATTR_MIN_STACK_SIZE
	.align		4
.L_36:
        /*00a8*/ 	.byte	0x04, 0x12
        /*00aa*/ 	.short	(.L_38 - .L_37)
	.align		4
.L_37:
        /*00ac*/ 	.word	index@(_Z7eatFoodPiS_S_i)
        /*00b0*/ 	.word	0x00000000


	//----- nvinfo : EIATTR_MIN_STACK_SIZE
	.align		4
.L_38:
        /*00b4*/ 	.byte	0x04, 0x12
        /*00b6*/ 	.short	(.L_40 - .L_39)
	.align		4
.L_39:
        /*00b8*/ 	.word	index@(_Z9reproducePiS_S_PfP17curandStateXORWOWi)
        /*00bc*/ 	.word	0x00000000


	//----- nvinfo : EIATTR_MIN_STACK_SIZE
	.align		4
.L_40:
        /*00c0*/ 	.byte	0x04, 0x12
        /*00c2*/ 	.short	(.L_42 - .L_41)
	.align		4
.L_41:
        /*00c4*/ 	.word	index@(_Z9spawnFoodPiPfP17curandStateXORWOWi)
        /*00c8*/ 	.word	0x00000000


	//----- nvinfo : EIATTR_MIN_STACK_SIZE
	.align		4
.L_42:
        /*00cc*/ 	.byte	0x04, 0x12
        /*00ce*/ 	.short	(.L_44 - .L_43)
	.align		4
.L_43:
        /*00d0*/ 	.word	index@(_Z16updateSpawnProbsPiS_S_Pfi)
        /*00d4*/ 	.word	0x00000000


	//----- nvinfo : EIATTR_MIN_STACK_SIZE
	.align		4
.L_44:
        /*00d8*/ 	.byte	0x04, 0x12
        /*00da*/ 	.short	(.L_46 - .L_45)
	.align		4
.L_45:
        /*00dc*/ 	.word	index@(_Z15updateFoodProbsPiPfi)
        /*00e0*/ 	.word	0x00000000


	//----- nvinfo : EIATTR_MIN_STACK_SIZE
	.align		4
.L_46:
        /*00e4*/ 	.byte	0x04, 0x12
        /*00e6*/ 	.short	(.L_48 - .L_47)
	.align		4
.L_47:
        /*00e8*/ 	.word	index@(_Z8setToOnePfi)
        /*00ec*/ 	.word	0x00000000


	//----- nvinfo : EIATTR_MIN_STACK_SIZE
	.align		4
.L_48:
        /*00f0*/ 	.byte	0x04, 0x12
        /*00f2*/ 	.short	(.L_50 - .L_49)
	.align		4
.L_49:
        /*00f4*/ 	.word	index@(_Z7initRNGP17curandStateXORWOWm)
        /*00f8*/ 	.word	0x00000000
.L_50:


//--------------------- .nv.compat                --------------------------
	.section	.nv.compat,"",@"SHT_CUDA_COMPAT_INFO"
	.align	4
        /*0000*/ 	.byte	0x02, 0x09, 0x00, 0x00, 0x02, 0x02, 0x01, 0x00, 0x02, 0x05, 0x05, 0x00, 0x03, 0x07, 0x01, 0x01
        /*0010*/ 	.byte	0x02, 0x03, 0x00, 0x00, 0x02, 0x06, 0x01, 0x00, 0x04, 0x0b, 0x08, 0x00, 0x01, 0x00, 0x00, 0x00
        /*0020*/ 	.byte	0x00, 0x00, 0x00, 0x00


//--------------------- .nv.info._Z7eatFoodPiS_S_i --------------------------
	.section	.nv.info._Z7eatFoodPiS_S_i,"",@"SHT_CUDA_INFO"
	.sectionflags	@""
	.align	4


	//----- nvinfo : EIATTR_CUDA_API_VERSION
	.align		4
        /*0000*/ 	.byte	0x04, 0x37
        /*0002*/ 	.short	(.L_52 - .L_51)
.L_51:
        /*0004*/ 	.word	0x00000082


	//----- nvinfo : EIATTR_KPARAM_INFO
	.align		4
.L_52:
        /*0008*/ 	.byte	0x04, 0x17
        /*000a*/ 	.short	(.L_54 - .L_53)
.L_53:
        /*000c*/ 	.word	0x00000000
        /*0010*/ 	.short	0x0003
        /*0012*/ 	.short	0x0018
        /*0014*/ 	.byte	0x00, 0xf0, 0x11, 0x00


	//----- nvinfo : EIATTR_KPARAM_INFO
	.align		4
.L_54:
        /*0018*/ 	.byte	0x04, 0x17
        /*001a*/ 	.short	(.L_56 - .L_55)
.L_55:
        /*001c*/ 	.word	0x00000000
        /*0020*/ 	.short	0x0002
        /*0022*/ 	.short	0x0010
        /*0024*/ 	.byte	0x00, 0xf5, 0x21, 0x00


	//----- nvinfo : EIATTR_KPARAM_INFO
	.align		4
.L_56:
        /*0028*/ 	.byte	0x04, 0x17
        /*002a*/ 	.short	(.L_58 - .L_57)
.L_57:
        /*002c*/ 	.word	0x00000000
        /*0030*/ 	.short	0x0001
        /*0032*/ 	.short	0x0008
        /*0034*/ 	.byte	0x00, 0xf5, 0x21, 0x00


	//----- nvinfo : EIATTR_KPARAM_INFO
	.align		4
.L_58:
        /*0038*/ 	.byte	0x04, 0x17
        /*003a*/ 	.short	(.L_60 - .L_59)
.L_59:
        /*003c*/ 	.word	0x00000000
        /*0040*/ 	.short	0x0000
        /*0042*/ 	.short	0x0000
        /*0044*/ 	.byte	0x00, 0xf5, 0x21, 0x00


	//----- nvinfo : EIATTR_SPARSE_MMA_MASK
	.align		4
.L_60:
        /*0048*/ 	.byte	0x03, 0x50
        /*004a*/ 	.short	0x0000


	//----- nvinfo : EIATTR_MAXREG_COUNT
	.align		4
        /*004c*/ 	.byte	0x03, 0x1b
        /*004e*/ 	.short	0x00ff


	//----- nvinfo : EIATTR_MERCURY_ISA_VERSION
	.align		4
        /*0050*/ 	.byte	0x03, 0x5f
        /*0052*/ 	.short	0x0101


	//----- nvinfo : EIATTR_VRC_CTA_INIT_COUNT
	.align		4
        /*0054*/ 	.byte	0x02, 0x4a
	.zero		1
	.zero		1


	//----- nvinfo : EIATTR_EXIT_INSTR_OFFSETS
	.align		4
        /*0058*/ 	.byte	0x04, 0x1c
        /*005a*/ 	.short	(.L_62 - .L_61)


	//   ....[0]....
.L_61:
        /*005c*/ 	.word	0x000000c0


	//   ....[1]....
        /*0060*/ 	.word	0x00000140


	//   ....[2]....
        /*0064*/ 	.word	0x00000250


	//   ....[3]....
        /*0068*/ 	.word	0x000003f0


	//   ....[4]....
        /*006c*/ 	.word	0x00000510


	//   ....[5]....
        /*0070*/ 	.word	0x00000540


	//   ....[6]....
        /*0074*/ 	.word	0x00000580


	//   ....[7]....
        /*0078*/ 	.word	0x00000620


	//----- nvinfo : EIATTR_CRS_STACK_SIZE
	.align		4
.L_62:
        /*007c*/ 	.byte	0x04, 0x1e
        /*007e*/ 	.short	(.L_64 - .L_63)
.L_63:
        /*0080*/ 	.word	0x00000000


	//----- nvinfo : EIATTR_CBANK_PARAM_SIZE
	.align		4
.L_64:
        /*0084*/ 	.byte	0x03, 0x19
        /*0086*/ 	.short	0x001c


	//----- nvinfo : EIATTR_PARAM_CBANK
	.align		4
        /*0088*/ 	.byte	0x04, 0x0a
        /*008a*/ 	.short	(.L_66 - .L_65)
	.align		4
.L_65:
        /*008c*/ 	.word	index@(.nv.constant0._Z7eatFoodPiS_S_i)
        /*0090*/ 	.short	0x0380
        /*0092*/ 	.short	0x001c


	//----- nvinfo : EIATTR_SW_WAR
	.align		4
.L_66:
        /*0094*/ 	.byte	0x04, 0x36
        /*0096*/ 	.short	(.L_68 - .L_67)
.L_67:
        /*0098*/ 	.word	0x00000008
.L_68:


//--------------------- .nv.info._Z9reproducePiS_S_PfP17curandStateXORWOWi --------------------------
	.section	.nv.info._Z9reproducePiS_S_PfP17curandStateXORWOWi,"",@"SHT_CUDA_INFO"
	.sectionflags	@""
	.align	4


	//----- nvinfo : EIATTR_CUDA_API_VERSION
	.align		4
        /*0000*/ 	.byte	0x04, 0x37
        /*0002*/ 	.short	(.L_70 - .L_69)
.L_69:
        /*0004*/ 	.word	0x00000082


	//----- nvinfo : EIATTR_KPARAM_INFO
	.align		4
.L_70:
        /*0008*/ 	.byte	0x04, 0x17
        /*000a*/ 	.short	(.L_72 - .L_71)
.L_71:
        /*000c*/ 	.word	0x00000000
        /*0010*/ 	.short	0x0005
        /*0012*/ 	.short	0x0028
        /*0014*/ 	.byte	0x00, 0xf0, 0x11, 0x00


	//----- nvinfo : EIATTR_KPARAM_INFO
	.align		4
.L_72:
        /*0018*/ 	.byte	0x04, 0x17
        /*001a*/ 	.short	(.L_74 - .L_73)
.L_73:
        /*001c*/ 	.word	0x00000000
        /*0020*/ 	.short	0x0004
        /*0022*/ 	.short	0x0020
        /*0024*/ 	.byte	0x00, 0xf5, 0x21, 0x00


	//----- nvinfo : EIATTR_KPARAM_INFO
	.align		4
.L_74:
        /*0028*/ 	.byte	0x04, 0x17
        /*002a*/ 	.short	(.L_76 - .L_75)
.L_75:
        /*002c*/ 	.word	0x00000000
        /*0030*/ 	.short	0x0003
        /*0032*/ 	.short	0x0018
        /*0034*/ 	.byte	0x00, 0xf5, 0x21, 0x00


	//----- nvinfo : EIATTR_KPARAM_INFO
	.align		4
.L_76:
        /*0038*/ 	.byte	0x04, 0x17
        /*003a*/ 	.short	(.L_78 - .L_77)
.L_77:
        /*003c*/ 	.word	0x00000000
        /*0040*/ 	.short	0x0002
        /*0042*/ 	.short	0x0010
        /*0044*/ 	.byte	0x00, 0xf5, 0x21, 0x00


	//----- nvinfo : EIATTR_KPARAM_INFO
	.align		4
.L_78:
        /*0048*/ 	.byte	0x04, 0x17
        /*004a*/ 	.short	(.L_80 - .L_79)
.L_79:
        /*004c*/ 	.word	0x00000000
        /*0050*/ 	.short	0x0001
        /*0052*/ 	.short	0x0008
        /*0054*/ 	.byte	0x00, 0xf5, 0x21, 0x00


	//----- nvinfo : EIATTR_KPARAM_INFO
	.align		4
.L_80:
        /*0058*/ 	.byte	0x04, 0x17
        /*005a*/ 	.short	(.L_82 - .L_81)
.L_81:
        /*005c*/ 	.word	0x00000000
        /*0060*/ 	.short	0x0000
        /*0062*/ 	.short	0x0000
        /*0064*/ 	.byte	0x00, 0xf5, 0x21, 0x00


	//----- nvinfo : EIATTR_SPARSE_MMA_MASK
	.align		4
.L_82:
        /*0068*/ 	.byte	0x03, 0x50
        /*006a*/ 	.short	0x0000


	//----- nvinfo : EIATTR_MAXREG_COUNT
	.align		4
        /*006c*/ 	.byte	0x03, 0x1b
        /*006e*/ 	.short	0x00ff


	//----- nvinfo : EIATTR_MERCURY_ISA_VERSION
	.align		4
        /*0070*/ 	.byte	0x03, 0x5f
        /*0072*/ 	.short	0x0101


	//----- nvinfo : EIATTR_INT_WARP_WIDE_INSTR_OFFSETS
	.align		4
        /*0074*/ 	.byte	0x04, 0x31
        /*0076*/ 	.short	(.L_84 - .L_83)


	//   ....[0]....
.L_83:
        /*0078*/ 	.word	0x00000420


	//   ....[1]....
        /*007c*/ 	.word	0x00000540


	//----- nvinfo : EIATTR_VRC_CTA_INIT_COUNT
	.align		4
.L_84:
        /*0080*/ 	.byte	0x02, 0x4a
	.zero		1
	.zero		1


	//----- nvinfo : EIATTR_EXIT_INSTR_OFFSETS
	.align		4
        /*0084*/ 	.byte	0x04, 0x1c
        /*0086*/ 	.short	(.L_86 - .L_85)


	//   ....[0]....
.L_85:
        /*0088*/ 	.word	0x000000f0


	//   ....[1]....
        /*008c*/ 	.word	0x000001a0


	//   ....[2]....
        /*0090*/ 	.word	0x00000220


	//   ....[3]....
        /*0094*/ 	.word	0x00000400


	//   ....[4]....
        /*0098*/ 	.word	0x00000570


	//----- nvinfo : EIATTR_CBANK_PARAM_SIZE
	.align		4
.L_86:
        /*009c*/ 	.byte	0x03, 0x19
        /*009e*/ 	.short	0x002c


	//----- nvinfo : EIATTR_PARAM_CBANK
	.align		4
        /*00a0*/ 	.byte	0x04, 0x0a
        /*00a2*/ 	.short	(.L_88 - .L_87)
	.align		4
.L_87:
        /*00a4*/ 	.word	index@(.nv.constant0._Z9reproducePiS_S_PfP17curandStateXORWOWi)
        /*00a8*/ 	.short	0x0380
        /*00aa*/ 	.short	0x002c


	//----- nvinfo : EIATTR_SW_WAR
	.align		4
.L_88:
        /*00ac*/ 	.byte	0x04, 0x36
        /*00ae*/ 	.short	(.L_90 - .L_89)
.L_89:
        /*00b0*/ 	.word	0x00000008
.L_90:


//--------------------- .nv.info._Z9spawnFoodPiPfP17curandStateXORWOWi --------------------------
	.section	.nv.info._Z9spawnFoodPiPfP17curandStateXORWOWi,"",@"SHT_CUDA_INFO"
	.sectionflags	@""
	.align	4


	//----- nvinfo : EIATTR_CUDA_API_VERSION
	.align		4
        /*0000*/ 	.byte	0x04, 0x37
        /*0002*/ 	.short	(.L_92 - .L_91)
.L_91:
        /*0004*/ 	.word	0x00000082


	//----- nvinfo : EIATTR_KPARAM_INFO
	.align		4
.L_92:
        /*0008*/ 	.byte	0x04, 0x17
        /*000a*/ 	.short	(.L_94 - .L_93)
.L_93:
        /*000c*/ 	.word	0x00000000
        /*0010*/ 	.short	0x0003
        /*0012*/ 	.short	0x0018
        /*0014*/ 	.byte	0x00, 0xf0, 0x11, 0x00


	//----- nvinfo : EIATTR_KPARAM_INFO
	.align		4
.L_94:
        /*0018*/ 	.byte	0x04, 0x17
        /*001a*/ 	.short	(.L_96 - .L_95)
.L_95:
        /*001c*/ 	.word	0x00000000
        /*0020*/ 	.short	0x0002
        /*0022*/ 	.short	0x0010
        /*0024*/ 	.byte	0x00, 0xf5, 0x21, 0x00


	//----- nvinfo : EIATTR_KPARAM_INFO
	.align		4
.L_96:
        /*0028*/ 	.byte	0x04, 0x17
        /*002a*/ 	.short	(.L_98 - .L_97)
.L_97:
        /*002c*/ 	.word	0x00000000
        /*0030*/ 	.short	0x0001
        /*0032*/ 	.short	0x0008
        /*0034*/ 	.byte	0x00, 0xf5, 0x21, 0x00


	//----- nvinfo : EIATTR_KPARAM_INFO
	.align		4
.L_98:
        /*0038*/ 	.byte	0x04, 0x17
        /*003a*/ 	.short	(.L_100 - .L_99)
.L_99:
        /*003c*/ 	.word	0x00000000
        /*0040*/ 	.short	0x0000
        /*0042*/ 	.short	0x0000
        /*0044*/ 	.byte	0x00, 0xf5, 0x21, 0x00


	//----- nvinfo : EIATTR_SPARSE_MMA_MASK
	.align		4
.L_100:
        /*0048*/ 	.byte	0x03, 0x50
        /*004a*/ 	.short	0x0000


	//----- nvinfo : EIATTR_MAXREG_COUNT
	.align		4
        /*004c*/ 	.byte	0x03, 0x1b
        /*004e*/ 	.short	0x00ff


	//----- nvinfo : EIATTR_MERCURY_ISA_VERSION
	.align		4
        /*0050*/ 	.byte	0x03, 0x5f
        /*0052*/ 	.short	0x0101


	//----- nvinfo : EIATTR_VRC_CTA_INIT_COUNT
	.align		4
        /*0054*/ 	.byte	0x02, 0x4a
	.zero		1
	.zero		1


	//----- nvinfo : EIATTR_EXIT_INSTR_OFFSETS
	.align		4
        /*0058*/ 	.byte	0x04, 0x1c
        /*005a*/ 	.short	(.L_102 - .L_101)


	//   ....[0]....
.L_101:
        /*005c*/ 	.word	0x000000c0


	//   ....[1]....
        /*0060*/ 	.word	0x00000130


	//   ....[2]....
        /*0064*/ 	.word	0x00000300


	//   ....[3]....
        /*0068*/ 	.word	0x00000330


	//----- nvinfo : EIATTR_CBANK_PARAM_SIZE
	.align		4
.L_102:
        /*006c*/ 	.byte	0x03, 0x19
        /*006e*/ 	.short	0x001c


	//----- nvinfo : EIATTR_PARAM_CBANK
	.align		4
        /*0070*/ 	.byte	0x04, 0x0a
        /*0072*/ 	.short	(.L_104 - .L_103)
	.align		4
.L_103:
        /*0074*/ 	.word	index@(.nv.constant0._Z9spawnFoodPiPfP17curandStateXORWOWi)
        /*0078*/ 	.short	0x0380
        /*007a*/ 	.short	0x001c


	//----- nvinfo : EIATTR_SW_WAR
	.align		4
.L_104:
        /*007c*/ 	.byte	0x04, 0x36
        /*007e*/ 	.short	(.L_106 - .L_105)
.L_105:
        /*0080*/ 	.word	0x00000008
.L_106:


//--------------------- .nv.info._Z16updateSpawnProbsPiS_S_Pfi --------------------------
	.section	.nv.info._Z16updateSpawnProbsPiS_S_Pfi,"",@"SHT_CUDA_INFO"
	.sectionflags	@""
	.align	4


	//----- nvinfo : EIATTR_CUDA_API_VERSION
	.align		4
        /*0000*/ 	.byte	0x04, 0x37
        /*0002*/ 	.short	(.L_108 - .L_107)
.L_107:
        /*0004*/ 	.word	0x00000082


	//----- nvinfo : EIATTR_KPARAM_INFO
	.align		4
.L_108:
        /*0008*/ 	.byte	0x04, 0x17
        /*000a*/ 	.short	(.L_110 - .L_109)
.L_109:
        /*000c*/ 	.word	0x00000000
        /*0010*/ 	.short	0x0004
        /*0012*/ 	.short	0x0020
        /*0014*/ 	.byte	0x00, 0xf0, 0x11, 0x00


	//----- nvinfo : EIATTR_KPARAM_INFO
	.align		4
.L_110:
        /*0018*/ 	.byte	0x04, 0x17
        /*001a*/ 	.short	(.L_112 - .L_111)
.L_111:
        /*001c*/ 	.word	0x00000000
        /*0020*/ 	.short	0x0003
        /*0022*/ 	.short	0x0018
        /*0024*/ 	.byte	0x00, 0xf5, 0x21, 0x00


	//----- nvinfo : EIATTR_KPARAM_INFO
	.align		4
.L_112:
        /*0028*/ 	.byte	0x04, 0x17
        /*002a*/ 	.short	(.L_114 - .L_113)
.L_113:
        /*002c*/ 	.word	0x00000000
        /*0030*/ 	.short	0x0002
        /*0032*/ 	.short	0x0010
        /*0034*/ 	.byte	0x00, 0xf5, 0x21, 0x00


	//----- nvinfo : EIATTR_KPARAM_INFO
	.align		4
.L_114:
        /*0038*/ 	.byte	0x04, 0x17
        /*003a*/ 	.short	(.L_116 - .L_115)
.L_115:
        /*003c*/ 	.word	0x00000000
        /*0040*/ 	.short	0x0001
        /*0042*/ 	.short	0x0008
        /*0044*/ 	.byte	0x00, 0xf5, 0x21, 0x00


	//----- nvinfo : EIATTR_KPARAM_INFO
	.align		4
.L_116:
        /*0048*/ 	.byte	0x04, 0x17
        /*004a*/ 	.short	(.L_118 - .L_117)
.L_117:
        /*004c*/ 	.word	0x00000000
        /*0050*/ 	.short	0x0000
        /*0052*/ 	.short	0x0000
        /*0054*/ 	.byte	0x00, 0xf5, 0x21, 0x00


	//----- nvinfo : EIATTR_SPARSE_MMA_MASK
	.align		4
.L_118:
        /*0058*/ 	.byte	0x03, 0x50
        /*005a*/ 	.short	0x0000


	//----- nvinfo : EIATTR_MAXREG_COUNT
	.align		4
        /*005c*/ 	.byte	0x03, 0x1b
        /*005e*/ 	.short	0x00ff


	//----- nvinfo : EIATTR_MERCURY_ISA_VERSION
	.align		4
        /*0060*/ 	.byte	0x03, 0x5f
        /*0062*/ 	.short	0x0101


	//----- nvinfo : EIATTR_VRC_CTA_INIT_COUNT
	.align		4
        /*0064*/ 	.byte	0x02, 0x4a
	.zero		1
	.zero		1


	//----- nvinfo : EIATTR_EXIT_INSTR_OFFSETS
	.align		4
        /*0068*/ 	.byte	0x04, 0x1c
        /*006a*/ 	.short	(.L_120 - .L_119)


	//   ....[0]....
.L_119:
        /*006c*/ 	.word	0x000000c0


	//   ....[1]....
        /*0070*/ 	.word	0x00000140


	//   ....[2]....
        /*0074*/ 	.word	0x00000770


	//   ....[3]....
        /*0078*/ 	.word	0x000007c0


	//   ....[4]....
        /*007c*/ 	.word	0x00000820


	//----- nvinfo : EIATTR_CRS_STACK_SIZE
	.align		4
.L_120:
        /*0080*/ 	.byte	0x04, 0x1e
        /*0082*/ 	.short	(.L_122 - .L_121)
.L_121:
        /*0084*/ 	.word	0x00000000


	//----- nvinfo : EIATTR_CBANK_PARAM_SIZE
	.align		4
.L_122:
        /*0088*/ 	.byte	0x03, 0x19
        /*008a*/ 	.short	0x0024


	//----- nvinfo : EIATTR_PARAM_CBANK
	.align		4
        /*008c*/ 	.byte	0x04, 0x0a
        /*008e*/ 	.short	(.L_124 - .L_123)
	.align		4
.L_123:
        /*0090*/ 	.word	index@(.nv.constant0._Z16updateSpawnProbsPiS_S_Pfi)
        /*0094*/ 	.short	0x0380
        /*0096*/ 	.short	0x0024


	//----- nvinfo : EIATTR_SW_WAR
	.align		4
.L_124:
        /*0098*/ 	.byte	0x04, 0x36
        /*009a*/ 	.short	(.L_126 - .L_125)
.L_125:
        /*009c*/ 	.word	0x00000008
.L_126:


//--------------------- .nv.info._Z15updateFoodProbsPiPfi --------------------------
	.section	.nv.info._Z15updateFoodProbsPiPfi,"",@"SHT_CUDA_INFO"
	.sectionflags	@""
	.align	4


	//----- nvinfo : EIATTR_CUDA_API_VERSION
	.align		4
        /*0000*/ 	.byte	0x04, 0x37
        /*0002*/ 	.short	(.L_128 - .L_127)
.L_127:
        /*0004*/ 	.word	0x00000082


	//----- nvinfo : EIATTR_KPARAM_INFO
	.align		4
.L_128:
        /*0008*/ 	.byte	0x04, 0x17
        /*000a*/ 	.short	(.L_130 - .L_129)
.L_129:
        /*000c*/ 	.word	0x00000000
        /*0010*/ 	.short	0x0002
        /*0012*/ 	.short	0x0010
        /*0014*/ 	.byte	0x00, 0xf0, 0x11, 0x00


	//----- nvinfo : EIATTR_KPARAM_INFO
	.align		4
.L_130:
        /*0018*/ 	.byte	0x04, 0x17
        /*001a*/ 	.short	(.L_132 - .L_131)
.L_131:
        /*001c*/ 	.word	0x00000000
        /*0020*/ 	.short	0x0001
        /*0022*/ 	.short	0x0008
        /*0024*/ 	.byte	0x00, 0xf5, 0x21, 0x00


	//----- nvinfo : EIATTR_KPARAM_INFO
	.align		4
.L_132:
        /*0028*/ 	.byte	0x04, 0x17
        /*002a*/ 	.short	(.L_134 - .L_133)
.L_133:
        /*002c*/ 	.word	0x00000000
        /*0030*/ 	.short	0x0000
        /*0032*/ 	.short	0x0000
        /*0034*/ 	.byte	0x00, 0xf5, 0x21, 0x00


	//----- nvinfo : EIATTR_SPARSE_MMA_MASK
	.align		4
.L_134:
        /*0038*/ 	.byte	0x03, 0x50
        /*003a*/ 	.short	0x0000


	//----- nvinfo : EIATTR_MAXREG_COUNT
	.align		4
        /*003c*/ 	.byte	0x03, 0x1b
        /*003e*/ 	.short	0x00ff


	//----- nvinfo : EIATTR_MERCURY_ISA_VERSION
	.align		4
        /*0040*/ 	.byte	0x03, 0x5f
        /*0042*/ 	.short	0x0101


	//----- nvinfo : EIATTR_VRC_CTA_INIT_COUNT
	.align		4
        /*0044*/ 	.byte	0x02, 0x4a
	.zero		1
	.zero		1


	//----- nvinfo : EIATTR_EXIT_INSTR_OFFSETS
	.align		4
        /*0048*/ 	.byte	0x04, 0x1c
        /*004a*/ 	.short	(.L_136 - .L_135)


	//   ....[0]....
.L_135:
        /*004c*/ 	.word	0x000000c0


	//   ....[1]....
        /*0050*/ 	.word	0x00000370


	//----- nvinfo : EIATTR_CBANK_PARAM_SIZE
	.align		4
.L_136:
        /*0054*/ 	.byte	0x03, 0x19
        /*0056*/ 	.short	0x0014


	//----- nvinfo : EIATTR_PARAM_CBANK
	.align		4
        /*0058*/ 	.byte	0x04, 0x0a
        /*005a*/ 	.short	(.L_138 - .L_137)
	.align		4
.L_137:
        /*005c*/ 	.word	index@(.nv.constant0._Z15updateFoodProbsPiPfi)
        /*0060*/ 	.short	0x0380
        /*0062*/ 	.short	0x0014


	//----- nvinfo : EIATTR_SW_WAR
	.align		4
.L_138:
        /*0064*/ 	.byte	0x04, 0x36
        /*0066*/ 	.short	(.L_140 - .L_139)
.L_139:
        /*0068*/ 	.word	0x00000008
.L_140:


//--------------------- .nv.info._Z8setToOnePfi   --------------------------
	.section	.nv.info._Z8setToOnePfi,"",@"SHT_CUDA_INFO"
	.sectionflags	@""
	.align	4


	//----- nvinfo : EIATTR_CUDA_API_VERSION
	.align		4
        /*0000*/ 	.byte	0x04, 0x37
        /*0002*/ 	.short	(.L_142 - .L_141)
.L_141:
        /*0004*/ 	.word	0x00000082


	//----- nvinfo : EIATTR_KPARAM_INFO
	.align		4
.L_142:
        /*0008*/ 	.byte	0x04, 0x17
        /*000a*/ 	.short	(.L_144 - .L_143)
.L_143:
        /*000c*/ 	.word	0x00000000
        /*0010*/ 	.short	0x0001
        /*0012*/ 	.short	0x0008
        /*0014*/ 	.byte	0x00, 0xf0, 0x11, 0x00


	//----- nvinfo : EIATTR_KPARAM_INFO
	.align		4
.L_144:
        /*0018*/ 	.byte	0x04, 0x17
        /*001a*/ 	.short	(.L_146 - .L_145)
.L_145:
        /*001c*/ 	.word	0x00000000
        /*0020*/ 	.short	0x0000
        /*0022*/ 	.short	0x0000
        /*0024*/ 	.byte	0x00, 0xf5, 0x21, 0x00


	//----- nvinfo : EIATTR_SPARSE_MMA_MASK
	.align		4
.L_146:
        /*0028*/ 	.byte	0x03, 0x50
        /*002a*/ 	.short	0x0000


	//----- nvinfo : EIATTR_MAXREG_COUNT
	.align		4
        /*002c*/ 	.byte	0x03, 0x1b
        /*002e*/ 	.short	0x00ff


	//----- nvinfo : EIATTR_MERCURY_ISA_VERSION
	.align		4
        /*0030*/ 	.byte	0x03, 0x5f
        /*0032*/ 	.short	0x0101


	//----- nvinfo : EIATTR_VRC_CTA_INIT_COUNT
	.align		4
        /*0034*/ 	.byte	0x02, 0x4a
	.zero		1
	.zero		1


	//----- nvinfo : EIATTR_EXIT_INSTR_OFFSETS
	.align		4
        /*0038*/ 	.byte	0x04, 0x1c
        /*003a*/ 	.short	(.L_148 - .L_147)


	//   ....[0]....
.L_147:
        /*003c*/ 	.word	0x000000c0


	//   ....[1]....
        /*0040*/ 	.word	0x00000130


	//----- nvinfo : EIATTR_CBANK_PARAM_SIZE
	.align		4
.L_148:
        /*0044*/ 	.byte	0x03, 0x19
        /*0046*/ 	.short	0x000c


	//----- nvinfo : EIATTR_PARAM_CBANK
	.align		4
        /*0048*/ 	.byte	0x04, 0x0a
        /*004a*/ 	.short	(.L_150 - .L_149)
	.align		4
.L_149:
        /*004c*/ 	.word	index@(.nv.constant0._Z8setToOnePfi)
        /*0050*/ 	.short	0x0380
        /*0052*/ 	.short	0x000c


	//----- nvinfo : EIATTR_SW_WAR
	.align		4
.L_150:
        /*0054*/ 	.byte	0x04, 0x36
        /*0056*/ 	.short	(.L_152 - .L_151)
.L_151:
        /*0058*/ 	.word	0x00000008
.L_152:


//--------------------- .nv.info._Z7initRNGP17curandStateXORWOWm --------------------------
	.section	.nv.info._Z7initRNGP17curandStateXORWOWm,"",@"SHT_CUDA_INFO"
	.sectionflags	@""
	.align	4


	//----- nvinfo : EIATTR_CUDA_API_VERSION
	.align		4
        /*0000*/ 	.byte	0x04, 0x37
        /*0002*/ 	.short	(.L_154 - .L_153)
.L_153:
        /*0004*/ 	.word	0x00000082


	//----- nvinfo : EIATTR_KPARAM_INFO
	.align		4
.L_154:
        /*0008*/ 	.byte	0x04, 0x17
        /*000a*/ 	.short	(.L_156 - .L_155)
.L_155:
        /*000c*/ 	.word	0x00000000
        /*0010*/ 	.short	0x0001
        /*0012*/ 	.short	0x0008
        /*0014*/ 	.byte	0x00, 0xf0, 0x21, 0x00


	//----- nvinfo : EIATTR_KPARAM_INFO
	.align		4
.L_156:
        /*0018*/ 	.byte	0x04, 0x17
        /*001a*/ 	.short	(.L_158 - .L_157)
.L_157:
        /*001c*/ 	.word	0x00000000
        /*0020*/ 	.short	0x0000
        /*0022*/ 	.short	0x0000
        /*0024*/ 	.byte	0x00, 0xf5, 0x21, 0x00


	//----- nvinfo : EIATTR_SPARSE_MMA_MASK
	.align		4
.L_158:
        /*0028*/ 	.byte	0x03, 0x50
        /*002a*/ 	.short	0x0000


	//----- nvinfo : EIATTR_MAXREG_COUNT
	.align		4
        /*002c*/ 	.byte	0x03, 0x1b
        /*002e*/ 	.short	0x00ff


	//----- nvinfo : EIATTR_MERCURY_ISA_VERSION
	.align		4
        /*0030*/ 	.byte	0x03, 0x5f
        /*0032*/ 	.short	0x0101


	//----- nvinfo : EIATTR_VRC_CTA_INIT_COUNT
	.align		4
        /*0034*/ 	.byte	0x02, 0x4a
	.zero		1
	.zero		1


	//----- nvinfo : EIATTR_EXIT_INSTR_OFFSETS
	.align		4
        /*0038*/ 	.byte	0x04, 0x1c
        /*003a*/ 	.short	(.L_160 - .L_159)


	//   ....[0]....
.L_159:
        /*003c*/ 	.word	0x000000c0


	//   ....[1]....
        /*0040*/ 	.word	0x00000f50


	//----- nvinfo : EIATTR_CRS_STACK_SIZE
	.align		4
.L_160:
        /*0044*/ 	.byte	0x04, 0x1e
        /*0046*/ 	.short	(.L_162 - .L_161)
.L_161:
        /*0048*/ 	.word	0x00000000


	//----- nvinfo : EIATTR_CBANK_PARAM_SIZE
	.align		4
.L_162:
        /*004c*/ 	.byte	0x03, 0x19
        /*004e*/ 	.short	0x0010


	//----- nvinfo : EIATTR_PARAM_CBANK
	.align		4
        /*0050*/ 	.byte	0x04, 0x0a
        /*0052*/ 	.short	(.L_164 - .L_163)
	.align		4
.L_163:
        /*0054*/ 	.word	index@(.nv.constant0._Z7initRNGP17curandStateXORWOWm)
        /*0058*/ 	.short	0x0380
        /*005a*/ 	.short	0x0010


	//----- nvinfo : EIATTR_SW_WAR
	.align		4
.L_164:
        /*005c*/ 	.byte	0x04, 0x36
        /*005e*/ 	.short	(.L_166 - .L_165)
.L_165:
        /*0060*/ 	.word	0x00000008
.L_166:


//--------------------- .nv.callgraph             --------------------------
	.section	.nv.callgraph,"",@"SHT_CUDA_CALLGRAPH"
	.align	4
	.sectionentsize	8
	.align		4
        /*0000*/ 	.word	0x00000000
	.align		4
        /*0004*/ 	.word	0xffffffff
	.align		4
        /*0008*/ 	.word	0x00000000
	.align		4
        /*000c*/ 	.word	0xfffffffe
	.align		4
        /*0010*/ 	.word	0x00000000
	.align		4
        /*0014*/ 	.word	0xfffffffd
	.align		4
        /*0018*/ 	.word	0x00000000
	.align		4
        /*001c*/ 	.word	0xfffffffc


//--------------------- .nv.constant4             --------------------------
	.section	.nv.constant4,"a",@progbits
	.align	8
	.align		8
.nv.constant4:
        /*0000*/ 	.dword	precalc_xorwow_matrix
	.align		8
        /*0008*/ 	.dword	precalc_xorwow_offset_matrix
	.align		8
        /*0010*/ 	.dword	mrg32k3aM1
	.align		8
        /*0018*/ 	.dword	mrg32k3aM2
	.align		8
        /*0020*/ 	.dword	mrg32k3aM1SubSeq
	.align		8
        /*0028*/ 	.dword	mrg32k3aM2SubSeq
	.align		8
        /*0030*/ 	.dword	mrg32k3aM1Seq
	.align		8
        /*0038*/ 	.dword	mrg32k3aM2Seq


//--------------------- .nv.constant3             --------------------------
	.section	.nv.constant3,"a",@progbits
	.align	8
.nv.constant3:
	.type		__cr_lgamma_table,@object
	.size		__cr_lgamma_table,(.L_8 - __cr_lgamma_table)
__cr_lgamma_table:
        /*0000*/ 	.byte	0x00, 0x00, 0x00, 0x00, 0x00, 0x00, 0x00, 0x00, 0x00, 0x00, 0x00, 0x00, 0x00, 0x00, 0x00, 0x00
        /*0010*/ 	.byte	0xef, 0x39, 0xfa, 0xfe, 0x42, 0x2e, 0xe6, 0x3f, 0x02, 0x20, 0x2a, 0xfa, 0x0b, 0xab, 0xfc, 0x3f
        /*0020*/ 	.byte	0xf9, 0x2c, 0x92, 0x7c, 0xa7, 0x6c, 0x09, 0x40, 0xc9, 0x79, 0x44, 0x3c, 0x64, 0x26, 0x13, 0x40
        /*0030*/ 	.byte	0xca, 0x01, 0xcf, 0x3a, 0x27, 0x51, 0x1a, 0x40, 0x30, 0xcc, 0x2d, 0xf3, 0xe1, 0x0c, 0x21, 0x40
        /*0040*/ 	.byte	0x0d, 0xb7, 0xfc, 0x82, 0x8e, 0x35, 0x25, 0x40
.L_8:


//--------------------- .text._Z7eatFoodPiS_S_i   --------------------------
	.section	.text._Z7eatFoodPiS_S_i,"ax",@progbits
	.align	128
        .global         _Z7eatFoodPiS_S_i
        .type           _Z7eatFoodPiS_S_i,@function
        .size           _Z7eatFoodPiS_S_i,(.L_x_29 - _Z7eatFoodPiS_S_i)
        .other          _Z7eatFoodPiS_S_i,@"STO_CUDA_ENTRY STV_DEFAULT"
_Z7eatFoodPiS_S_i:
.text._Z7eatFoodPiS_S_i:
[----:B------:R-:W-:Y:S01]  /*0000*/  LDC R1, c[0x0][0x37c] ;  /* 0x0000df00ff017b82 */ /* 0x000fe20000000800 */
[----:B------:R-:W0:Y:S07]  /*0010*/  S2R R3, SR_TID.Y ;  /* 0x0000000000037919 */ /* 0x000e2e0000002200 */
[----:B------:R-:W0:Y:S01]  /*0020*/  LDC R4, c[0x0][0x364] ;  /* 0x0000d900ff047b82 */ /* 0x000e220000000800 */
[----:B------:R-:W1:Y:S07]  /*0030*/  S2R R7, SR_TID.X ;  /* 0x0000000000077919 */ /* 0x000e6e0000002100 */
[----:B------:R-:W0:Y:S08]  /*0040*/  S2UR UR4, SR_CTAID.Y ;  /* 0x00000000000479c3 */ /* 0x000e300000002600 */
[----:B------:R-:W1:Y:S08]  /*0050*/  S2UR UR5, SR_CTAID.X ;  /* 0x00000000000579c3 */ /* 0x000e700000002500 */
[----:B------:R-:W1:Y:S08]  /*0060*/  LDC R10, c[0x0][0x360] ;  /* 0x0000d800ff0a7b82 */ /* 0x000e700000000800 */
[----:B------:R-:W2:Y:S01]  /*0070*/  LDC R5, c[0x0][0x398] ;  /* 0x0000e600ff057b82 */ /* 0x000ea20000000800 */
[----:B0-----:R-:W-:-:S02]  /*0080*/  IMAD R4, R4, UR4, R3 ;  /* 0x0000000404047c24 */ /* 0x001fc4000f8e0203 */
[----:B-1----:R-:W-:-:S05]  /*0090*/  IMAD R10, R10, UR5, R7 ;  /* 0x000000050a0a7c24 */ /* 0x002fca000f8e0207 */
[----:B------:R-:W-:-:S04]  /*00a0*/  VIMNMX R0, PT, PT, R4, R10, !PT ;  /* 0x0000000a04007248 */ /* 0x000fc80007fe0100 */
[----:B--2---:R-:W-:-:S13]  /*00b0*/  ISETP.GE.AND P0, PT, R0, R5, PT ;  /* 0x000000050000720c */ /* 0x004fda0003f06270 */
[----:B------:R-:W-:Y:S05]  /*00c0*/  @P0 EXIT ;  /* 0x000000000000094d */ /* 0x000fea0003800000 */
[----:B------:R-:W0:Y:S01]  /*00d0*/  LDC.64 R6, c[0x0][0x380] ;  /* 0x0000e000ff067b82 */ /* 0x000e220000000a00 */
[----:B------:R-:W1:Y:S01]  /*00e0*/  LDCU.64 UR4, c[0x0][0x358] ;  /* 0x00006b00ff0477ac */ /* 0x000e620008000a00 */
[----:B------:R-:W-:-:S04]  /*00f0*/  IMAD R11, R4, R5, RZ ;  /* 0x00000005040b7224 */ /* 0x000fc800078e02ff */
[----:B------:R-:W-:-:S04]  /*0100*/  IMAD.IADD R0, R10, 0x1, R11 ;  /* 0x000000010a007824 */ /* 0x000fc800078e020b */
[----:B0-----:R-:W-:-:S05]  /*0110*/  IMAD.WIDE R2, R0, 0x4, R6 ;  /* 0x0000000400027825 */ /* 0x001fca00078e0206 */
[----:B-1----:R-:W2:Y:S02]  /*0120*/  LDG.E R8, desc[UR4][R2.64] ;  /* 0x0000000402087981 */ /* 0x002ea4000c1e1900 */
[----:B--2---:R-:W-:-:S13]  /*0130*/  ISETP.NE.AND P0, PT, R8, 0x3, PT ;  /* 0x000000030800780c */ /* 0x004fda0003f05270 */
[----:B------:R-:W-:Y:S05]  /*0140*/  @P0 EXIT ;  /* 0x000000000000094d */ /* 0x000fea0003800000 */
[----:B------:R-:W-:Y:S01]  /*0150*/  ISETP.GE.AND P0, PT, R10, 0x1, PT ;  /* 0x000000010a00780c */ /* 0x000fe20003f06270 */
[----:B------:R-:W-:-:S12]  /*0160*/  BSSY.RECONVERGENT B0, `(.L_x_0) ;  /* 0x0000010000007945 */ /* 0x000fd80003800200 */
[----:B------:R-:W-:Y:S05]  /*0170*/  @!P0 BRA `(.L_x_1) ;  /* 0x0000000000388947 */ /* 0x000fea0003800000 */
[----:B------:R-:W-:-:S04]  /*0180*/  VIADD R13, R0, 0xffffffff ;  /* 0xffffffff000d7836 */ /* 0x000fc80000000000 */
[----:B------:R-:W-:-:S06]  /*0190*/  IMAD.WIDE.U32 R8, R13, 0x4, R6 ;  /* 0x000000040d087825 */ /* 0x000fcc00078e0006 */
[----:B------:R-:W2:Y:S02]  /*01a0*/  LDG.E R8, desc[UR4][R8.64] ;  /* 0x0000000408087981 */ /* 0x000ea4000c1e1900 */
[----:B--2---:R-:W-:-:S13]  /*01b0*/  ISETP.NE.AND P0, PT, R8, 0x1, PT ;  /* 0x000000010800780c */ /* 0x004fda0003f05270 */
[----:B------:R-:W-:Y:S05]  /*01c0*/  @P0 BRA `(.L_x_1) ;  /* 0x0000000000240947 */ /* 0x000fea0003800000 */
[----:B------:R-:W0:Y:S01]  /*01d0*/  LDC.64 R4, c[0x0][0x388] ;  /* 0x0000e200ff047b82 */ /* 0x000e220000000a00 */
[----:B------:R-:W-:Y:S07]  /*01e0*/  STG.E desc[UR4][R2.64], RZ ;  /* 0x000000ff02007986 */ /* 0x000fee000c101904 */
[----:B------:R-:W1:Y:S01]  /*01f0*/  LDC.64 R6, c[0x0][0x390] ;  /* 0x0000e400ff067b82 */ /* 0x000e620000000a00 */
[----:B0-----:R-:W-:-:S06]  /*0200*/  IMAD.WIDE.U32 R4, R13, 0x4, R4 ;  /* 0x000000040d047825 */ /* 0x001fcc00078e0004 */
[----:B------:R-:W1:Y:S01]  /*0210*/  LDG.E R5, desc[UR4][R4.64] ;  /* 0x0000000404057981 */ /* 0x000e62000c1e1900 */
[----:B------:R-:W-:Y:S02]  /*0220*/  IMAD.MOV.U32 R9, RZ, RZ, 0x1 ;  /* 0x00000001ff097424 */ /* 0x000fe400078e00ff */
[----:B-1----:R-:W-:-:S05]  /*0230*/  IMAD.WIDE R6, R5, 0x4, R6 ;  /* 0x0000000405067825 */ /* 0x002fca00078e0206 */
[----:B------:R-:W-:Y:S01]  /*0240*/  REDG.E.ADD.STRONG.GPU desc[UR4][R6.64], R9 ;  /* 0x000000090600798e */ /* 0x000fe2000c12e104 */
[----:B------:R-:W-:Y:S05]  /*0250*/  EXIT ;  /* 0x000000000000794d */ /* 0x000fea0003800000 */
.L_x_1:
[----:B------:R-:W-:Y:S05]  /*0260*/  BSYNC.RECONVERGENT B0 ;  /* 0x0000000000007941 */ /* 0x000fea0003800200 */
.L_x_0:
[----:B------:R-:W-:Y:S01]  /*0270*/  IADD3 R13, PT, PT, R5, -0x1, RZ ;  /* 0xffffffff050d7810 */ /* 0x000fe20007ffe0ff */
[----:B------:R-:W-:Y:S03]  /*0280*/  BSSY.RECONVERGENT B0, `(.L_x_2) ;  /* 0x0000018000007945 */ /* 0x000fe60003800200 */
[----:B------:R-:W-:-:S13]  /*0290*/  ISETP.GE.AND P0, PT, R10, R13, PT ;  /* 0x0000000d0a00720c */ /* 0x000fda0003f06270 */
[----:B------:R-:W-:Y:S05]  /*02a0*/  @P0 BRA `(.L_x_3) ;  /* 0x0000000000540947 */ /* 0x000fea0003800000 */
[----:B------:R-:W0:Y:S01]  /*02b0*/  LDCU.64 UR6, c[0x0][0x380] ;  /* 0x00007000ff0677ac */ /* 0x000e220008000a00 */
[----:B------:R-:W-:Y:S02]  /*02c0*/  IADD3 R14, P0, PT, R10, R11, RZ ;  /* 0x0000000b0a0e7210 */ /* 0x000fe40007f1e0ff */
[----:B------:R-:W-:-:S03]  /*02d0*/  SHF.R.S32.HI R8, RZ, 0x1f, R10 ;  /* 0x0000001fff087819 */ /* 0x000fc6000001140a */
[----:B------:R-:W-:Y:S01]  /*02e0*/  IMAD.SHL.U32 R12, R14, 0x4, RZ ;  /* 0x000000040e0c7824 */ /* 0x000fe200078e00ff */
[----:B------:R-:W-:-:S04]  /*02f0*/  LEA.HI.X.SX32 R9, R11, R8, 0x1, P0 ;  /* 0x000000080b097211 */ /* 0x000fc800000f0eff */
[----:B------:R-:W-:Y:S02]  /*0300*/  SHF.L.U64.HI R14, R14, 0x2, R9 ;  /* 0x000000020e0e7819 */ /* 0x000fe40000010209 */
[----:B0-----:R-:W-:-:S04]  /*0310*/  IADD3 R8, P0, PT, R12, UR6, RZ ;  /* 0x000000060c087c10 */ /* 0x001fc8000ff1e0ff */
[----:B------:R-:W-:-:S05]  /*0320*/  IADD3.X R9, PT, PT, R14, UR7, RZ, P0, !PT ;  /* 0x000000070e097c10 */ /* 0x000fca00087fe4ff */
[----:B------:R-:W2:Y:S02]  /*0330*/  LDG.E R8, desc[UR4][R8.64+0x4] ;  /* 0x0000040408087981 */ /* 0x000ea4000c1e1900 */
[----:B--2---:R-:W-:-:S13]  /*0340*/  ISETP.NE.AND P0, PT, R8, 0x1, PT ;  /* 0x000000010800780c */ /* 0x004fda0003f05270 */
[----:B------:R-:W-:Y:S05]  /*0350*/  @P0 BRA `(.L_x_3) ;  /* 0x0000000000280947 */ /* 0x000fea0003800000 */
[----:B------:R-:W0:Y:S01]  /*0360*/  LDCU.64 UR6, c[0x0][0x388] ;  /* 0x00007100ff0677ac */ /* 0x000e220008000a00 */
[----:B------:R-:W-:Y:S01]  /*0370*/  STG.E desc[UR4][R2.64], RZ ;  /* 0x000000ff02007986 */ /* 0x000fe2000c101904 */
[----:B------:R-:W1:Y:S01]  /*0380*/  LDC.64 R4, c[0x0][0x390] ;  /* 0x0000e400ff047b82 */ /* 0x000e620000000a00 */
[----:B0-----:R-:W-:-:S04]  /*0390*/  IADD3 R6, P0, PT, R12, UR6, RZ ;  /* 0x000000060c067c10 */ /* 0x001fc8000ff1e0ff */
[----:B------:R-:W-:-:S06]  /*03a0*/  IADD3.X R7, PT, PT, R14, UR7, RZ, P0, !PT ;  /* 0x000000070e077c10 */ /* 0x000fcc00087fe4ff */
[----:B------:R-:W1:Y:S01]  /*03b0*/  LDG.E R7, desc[UR4][R6.64+0x4] ;  /* 0x0000040406077981 */ /* 0x000e62000c1e1900 */
[----:B------:R-:W-:Y:S02]  /*03c0*/  IMAD.MOV.U32 R9, RZ, RZ, 0x1 ;  /* 0x00000001ff097424 */ /* 0x000fe400078e00ff */
[----:B-1----:R-:W-:-:S05]  /*03d0*/  IMAD.WIDE R4, R7, 0x4, R4 ;  /* 0x0000000407047825 */ /* 0x002fca00078e0204 */
[----:B------:R-:W-:Y:S01]  /*03e0*/  REDG.E.ADD.STRONG.GPU desc[UR4][R4.64], R9 ;  /* 0x000000090400798e */ /* 0x000fe2000c12e104 */
[----:B------:R-:W-:Y:S05]  /*03f0*/  EXIT ;  /* 0x000000000000794d */ /* 0x000fea0003800000 */
.L_x_3:
[----:B------:R-:W-:Y:S05]  /*0400*/  BSYNC.RECONVERGENT B0 ;  /* 0x0000000000007941 */ /* 0x000fea0003800200 */
.L_x_2:
[----:B------:R-:W-:Y:S01]  /*0410*/  ISETP.NE.AND P0, PT, R4, RZ, PT ;  /* 0x000000ff0400720c */ /* 0x000fe20003f05270 */
[----:B------:R-:W-:-:S12]  /*0420*/  BSSY.RECONVERGENT B0, `(.L_x_4) ;  /* 0x0000010000007945 */ /* 0x000fd80003800200 */
[----:B------:R-:W-:Y:S05]  /*0430*/  @!P0 BRA `(.L_x_5) ;  /* 0x0000000000388947 */ /* 0x000fea0003800000 */
[----:B------:R-:W-:-:S05]  /*0440*/  IADD3 R11, PT, PT, R10, -R5, R11 ;  /* 0x800000050a0b7210 */ /* 0x000fca0007ffe00b */
[----:B------:R-:W-:-:S06]  /*0450*/  IMAD.WIDE R6, R11, 0x4, R6 ;  /* 0x000000040b067825 */ /* 0x000fcc00078e0206 */
[----:B------:R-:W2:Y:S02]  /*0460*/  LDG.E R6, desc[UR4][R6.64] ;  /* 0x0000000406067981 */ /* 0x000ea4000c1e1900 */
[----:B--2---:R-:W-:-:S13]  /*0470*/  ISETP.NE.AND P0, PT, R6, 0x1, PT ;  /* 0x000000010600780c */ /* 0x004fda0003f05270 */
[----:B------:R-:W-:Y:S05]  /*0480*/  @P0 BRA `(.L_x_5) ;  /* 0x0000000000240947 */ /* 0x000fea0003800000 */
[----:B------:R-:W0:Y:S01]  /*0490*/  LDC.64 R4, c[0x0][0x388] ;  /* 0x0000e200ff047b82 */ /* 0x000e220000000a00 */
[----:B------:R-:W-:Y:S07]  /*04a0*/  STG.E desc[UR4][R2.64], RZ ;  /* 0x000000ff02007986 */ /* 0x000fee000c101904 */
[----:B------:R-:W1:Y:S01]  /*04b0*/  LDC.64 R6, c[0x0][0x390] ;  /* 0x0000e400ff067b82 */ /* 0x000e620000000a00 */
[----:B0-----:R-:W-:-:S06]  /*04c0*/  IMAD.WIDE R4, R11, 0x4, R4 ;  /* 0x000000040b047825 */ /* 0x001fcc00078e0204 */
[----:B------:R-:W1:Y:S01]  /*04d0*/  LDG.E R5, desc[UR4][R4.64] ;  /* 0x0000000404057981 */ /* 0x000e62000c1e1900 */
[----:B------:R-:W-:Y:S02]  /*04e0*/  HFMA2 R9, -RZ, RZ, 0, 5.9604644775390625e-08 ;  /* 0x00000001ff097431 */ /* 0x000fe400000001ff */
[----:B-1----:R-:W-:-:S05]  /*04f0*/  IMAD.WIDE R6, R5, 0x4, R6 ;  /* 0x0000000405067825 */ /* 0x002fca00078e0206 */
[----:B------:R-:W-:Y:S01]  /*0500*/  REDG.E.ADD.STRONG.GPU desc[UR4][R6.64], R9 ;  /* 0x000000090600798e */ /* 0x000fe2000c12e104 */
[----:B------:R-:W-:Y:S05]  /*0510*/  EXIT ;  /* 0x000000000000794d */ /* 0x000fea0003800000 */
.L_x_5:
[----:B------:R-:W-:Y:S05]  /*0520*/  BSYNC.RECONVERGENT B0 ;  /* 0x0000000000007941 */ /* 0x000fea0003800200 */
.L_x_4:
[----:B------:R-:W-:-:S13]  /*0530*/  ISETP.GE.U32.AND P0, PT, R4, R13, PT ;  /* 0x0000000d0400720c */ /* 0x000fda0003f06070 */
[----:B------:R-:W-:Y:S05]  /*0540*/  @P0 EXIT ;  /* 0x000000000000094d */ /* 0x000fea0003800000 */
[----:B------:R-:W-:-:S06]  /*0550*/  IMAD.WIDE R6, R5, 0x4, R2 ;  /* 0x0000000405067825 */ /* 0x000fcc00078e0202 */
[----:B------:R-:W2:Y:S02]  /*0560*/  LDG.E R6, desc[UR4][R6.64] ;  /* 0x0000000406067981 */ /* 0x000ea4000c1e1900 */
[----:B--2---:R-:W-:-:S13]  /*0570*/  ISETP.NE.AND P0, PT, R6, 0x1, PT ;  /* 0x000000010600780c */ /* 0x004fda0003f05270 */
[----:B------:R-:W-:Y:S05]  /*0580*/  @P0 EXIT ;  /* 0x000000000000094d */ /* 0x000fea0003800000 */
[----:B------:R-:W0:Y:S01]  /*0590*/  LDC.64 R6, c[0x0][0x388] ;  /* 0x0000e200ff067b82 */ /* 0x000e220000000a00 */
[----:B------:R-:W-:Y:S01]  /*05a0*/  IMAD.IADD R5, R0, 0x1, R5 ;  /* 0x0000000100057824 */ /* 0x000fe200078e0205 */
[----:B------:R-:W-:Y:S03]  /*05b0*/  STG.E desc[UR4][R2.64], RZ ;  /* 0x000000ff02007986 */ /* 0x000fe6000c101904 */
[----:B0-----:R-:W-:-:S03]  /*05c0*/  IMAD.WIDE R4, R5, 0x4, R6 ;  /* 0x0000000405047825 */ /* 0x001fc600078e0206 */
[----:B------:R-:W0:Y:S03]  /*05d0*/  LDC.64 R6, c[0x0][0x390] ;  /* 0x0000e400ff067b82 */ /* 0x000e260000000a00 */
[----:B------:R-:W0:Y:S01]  /*05e0*/  LDG.E R5, desc[UR4][R4.64] ;  /* 0x0000000404057981 */ /* 0x000e22000c1e1900 */
[----:B------:R-:W-:Y:S01]  /*05f0*/  MOV R9, 0x1 ;  /* 0x0000000100097802 */ /* 0x000fe20000000f00 */
[----:B0-----:R-:W-:-:S05]  /*0600*/  IMAD.WIDE R6, R5, 0x4, R6 ;  /* 0x0000000405067825 */ /* 0x001fca00078e0206 */
[----:B------:R-:W-:Y:S01]  /*0610*/  REDG.E.ADD.STRONG.GPU desc[UR4][R6.64], R9 ;  /* 0x000000090600798e */ /* 0x000fe2000c12e104 */
[----:B------:R-:W-:Y:S05]  /*0620*/  EXIT ;  /* 0x000000000000794d */ /* 0x000fea0003800000 */
.L_x_6:
[----:B------:R-:W-:-:S00]  /*0630*/  BRA `(.L_x_6) ;  /* 0xfffffffc00fc7947 */ /* 0x000fc0000383ffff */
[----:B------:R-:W-:-:S00]  /*0640*/  NOP ;  /* 0x0000000000007918 */ /* 0x000fc00000000000 */
        /* <DEDUP_REMOVED lines=11> */
.L_x_29:


//--------------------- .text._Z9reproducePiS_S_PfP17curandStateXORWOWi --------------------------
	.section	.text._Z9reproducePiS_S_PfP17curandStateXORWOWi,"ax",@progbits
	.align	128
        .global         _Z9reproducePiS_S_PfP17curandStateXORWOWi
        .type           _Z9reproducePiS_S_PfP17curandStateXORWOWi,@function
        .size           _Z9reproducePiS_S_PfP17curandStateXORWOWi,(.L_x_30 - _Z9reproducePiS_S_PfP17curandStateXORWOWi)
        .other          _Z9reproducePiS_S_PfP17curandStateXORWOWi,@"STO_CUDA_ENTRY STV_DEFAULT"
_Z9reproducePiS_S_PfP17curandStateXORWOWi:
.text._Z9reproducePiS_S_PfP17curandStateXORWOWi:
[----:B------:R-:W-:Y:S01]  /*0000*/  LDC R1, c[0x0][0x37c] ;  /* 0x0000df00ff017b82 */ /* 0x000fe20000000800 */
[----:B------:R-:W0:Y:S07]  /*0010*/  S2R R3, SR_TID.Y ;  /* 0x0000000000037919 */ /* 0x000e2e0000002200 */
[----:B------:R-:W0:Y:S01]  /*0020*/  S2UR UR4, SR_CTAID.Y ;  /* 0x00000000000479c3 */ /* 0x000e220000002600 */
[----:B------:R-:W1:Y:S07]  /*0030*/  S2R R5, SR_TID.X ;  /* 0x0000000000057919 */ /* 0x000e6e0000002100 */
[----:B------:R-:W0:Y:S08]  /*0040*/  LDC R0, c[0x0][0x364] ;  /* 0x0000d900ff007b82 */ /* 0x000e300000000800 */
[----:B------:R-:W2:Y:S08]  /*0050*/  LDC R10, c[0x0][0x3a8] ;  /* 0x0000ea00ff0a7b82 */ /* 0x000eb00000000800 */
[----:B------:R-:W1:Y:S08]  /*0060*/  S2UR UR5, SR_CTAID.X ;  /* 0x00000000000579c3 */ /* 0x000e700000002500 */
[----:B------:R-:W1:Y:S01]  /*0070*/  LDC R8, c[0x0][0x360] ;  /* 0x0000d800ff087b82 */ /* 0x000e620000000800 */
[----:B0-----:R-:W-:-:S02]  /*0080*/  IMAD R0, R0, UR4, R3 ;  /* 0x0000000400007c24 */ /* 0x001fc4000f8e0203 */
[----:B--2---:R-:W-:-:S05]  /*0090*/  VIADD R3, R10, 0xffffffff ;  /* 0xffffffff0a037836 */ /* 0x004fca0000000000 */
[----:B------:R-:W-:-:S04]  /*00a0*/  ISETP.GE.AND P0, PT, R0, R3, PT ;  /* 0x000000030000720c */ /* 0x000fc80003f06270 */
[----:B------:R-:W-:Y:S01]  /*00b0*/  ISETP.EQ.OR P0, PT, R0, RZ, P0 ;  /* 0x000000ff0000720c */ /* 0x000fe20000702670 */
[----:B-1----:R-:W-:-:S05]  /*00c0*/  IMAD R8, R8, UR5, R5 ;  /* 0x0000000508087c24 */ /* 0x002fca000f8e0205 */
[----:B------:R-:W-:-:S04]  /*00d0*/  ISETP.LT.OR P0, PT, R8, 0x1, P0 ;  /* 0x000000010800780c */ /* 0x000fc80000701670 */
[----:B------:R-:W-:-:S13]  /*00e0*/  ISETP.GE.OR P0, PT, R8, R3, P0 ;  /* 0x000000030800720c */ /* 0x000fda0000706670 */
[----:B------:R-:W-:Y:S05]  /*00f0*/  @P0 EXIT ;  /* 0x000000000000094d */ /* 0x000fea0003800000 */
[----:B------:R-:W0:Y:S01]  /*0100*/  LDCU.64 UR6, c[0x0][0x380] ;  /* 0x00007000ff0677ac */ /* 0x000e220008000a00 */
[----:B------:R-:W-:Y:S01]  /*0110*/  VIADD R0, R0, 0xffffffff ;  /* 0xffffffff00007836 */ /* 0x000fe20000000000 */
[----:B------:R-:W1:Y:S03]  /*0120*/  LDCU.64 UR4, c[0x0][0x358] ;  /* 0x00006b00ff0477ac */ /* 0x000e660008000a00 */
[----:B------:R-:W-:-:S05]  /*0130*/  IMAD R5, R0, R10, RZ ;  /* 0x0000000a00057224 */ /* 0x000fca00078e02ff */
[----:B------:R-:W-:-:S04]  /*0140*/  IADD3 R0, P0, PT, R8, R5, RZ ;  /* 0x0000000508007210 */ /* 0x000fc80007f1e0ff */
[----:B------:R-:W-:Y:S02]  /*0150*/  LEA.HI.X.SX32 R3, R5, RZ, 0x1, P0 ;  /* 0x000000ff05037211 */ /* 0x000fe400000f0eff */
[----:B0-----:R-:W-:-:S04]  /*0160*/  LEA R2, P0, R0, UR6, 0x2 ;  /* 0x0000000600027c11 */ /* 0x001fc8000f8010ff */
[----:B------:R-:W-:-:S05]  /*0170*/  LEA.HI.X R3, R0, UR7, R3, 0x2, P0 ;  /* 0x0000000700037c11 */ /* 0x000fca00080f1403 */
[----:B-1----:R-:W2:Y:S02]  /*0180*/  LDG.E R0, desc[UR4][R2.64+-0x4] ;  /* 0xfffffc0402007981 */ /* 0x002ea4000c1e1900 */
[----:B--2---:R-:W-:-:S13]  /*0190*/  ISETP.NE.AND P0, PT, R0, RZ, PT ;  /* 0x000000ff0000720c */ /* 0x004fda0003f05270 */
[----:B------:R-:W-:Y:S05]  /*01a0*/  @P0 EXIT ;  /* 0x000000000000094d */ /* 0x000fea0003800000 */
[----:B------:R-:W-:-:S05]  /*01b0*/  IMAD R9, R10, 0x2, R5 ;  /* 0x000000020a097824 */ /* 0x000fca00078e0205 */
[----:B------:R-:W-:-:S04]  /*01c0*/  IADD3 R0, P0, PT, R8, R9, RZ ;  /* 0x0000000908007210 */ /* 0x000fc80007f1e0ff */
[----:B------:R-:W-:Y:S02]  /*01d0*/  LEA.HI.X.SX32 R5, R9, RZ, 0x1, P0 ;  /* 0x000000ff09057211 */ /* 0x000fe400000f0eff */
[----:B------:R-:W-:-:S04]  /*01e0*/  LEA R4, P0, R0, UR6, 0x2 ;  /* 0x0000000600047c11 */ /* 0x000fc8000f8010ff */
[----:B------:R-:W-:-:S05]  /*01f0*/  LEA.HI.X R5, R0, UR7, R5, 0x2, P0 ;  /* 0x0000000700057c11 */ /* 0x000fca00080f1405 */
[----:B------:R-:W2:Y:S02]  /*0200*/  LDG.E R0, desc[UR4][R4.64+0x4] ;  /* 0x0000040404007981 */ /* 0x000ea4000c1e1900 */
[----:B--2---:R-:W-:-:S13]  /*0210*/  ISETP.NE.AND P0, PT, R0, RZ, PT ;  /* 0x000000ff0000720c */ /* 0x004fda0003f05270 */
[----:B------:R-:W-:Y:S05]  /*0220*/  @P0 EXIT ;  /* 0x000000000000094d */ /* 0x000fea0003800000 */
[----:B------:R-:W0:Y:S01]  /*0230*/  LDC.64 R6, c[0x0][0x3a0] ;  /* 0x0000e800ff067b82 */ /* 0x000e220000000a00 */
[----:B------:R-:W-:-:S07]  /*0240*/  IADD3 R0, PT, PT, R8, -R10, R9 ;  /* 0x8000000a08007210 */ /* 0x000fce0007ffe009 */
[----:B------:R-:W1:Y:S01]  /*0250*/  LDC.64 R10, c[0x0][0x398] ;  /* 0x0000e600ff0a7b82 */ /* 0x000e620000000a00 */
[----:B0-----:R-:W-:-:S05]  /*0260*/  IMAD.WIDE R6, R0, 0x30, R6 ;  /* 0x0000003000067825 */ /* 0x001fca00078e0206 */
[----:B------:R-:W2:Y:S04]  /*0270*/  LDG.E.64 R14, desc[UR4][R6.64] ;  /* 0x00000004060e7981 */ /* 0x000ea8000c1e1b00 */
[----:B------:R-:W3:Y:S04]  /*0280*/  LDG.E.64 R8, desc[UR4][R6.64+0x10] ;  /* 0x0000100406087981 */ /* 0x000ee8000c1e1b00 */
[----:B------:R-:W4:Y:S01]  /*0290*/  LDG.E.64 R12, desc[UR4][R6.64+0x8] ;  /* 0x00000804060c7981 */ /* 0x000f22000c1e1b00 */
[----:B-1----:R-:W-:Y:S01]  /*02a0*/  IMAD.WIDE R10, R0, 0x4, R10 ;  /* 0x00000004000a7825 */ /* 0x002fe200078e020a */
[----:B--2---:R-:W-:-:S03]  /*02b0*/  SHF.R.U32.HI R16, RZ, 0x2, R15 ;  /* 0x00000002ff107819 */ /* 0x004fc6000001160f */
[----:B------:R-:W-:Y:S01]  /*02c0*/  VIADD R14, R14, 0x587c5 ;  /* 0x000587c50e0e7836 */ /* 0x000fe20000000000 */
[----:B------:R-:W-:Y:S01]  /*02d0*/  LOP3.LUT R16, R16, R15, RZ, 0x3c, !PT ;  /* 0x0000000f10107212 */ /* 0x000fe200078e3cff */
[----:B---3--:R-:W-:Y:S01]  /*02e0*/  IMAD.SHL.U32 R15, R9, 0x10, RZ ;  /* 0x00000010090f7824 */ /* 0x008fe200078e00ff */
[----:B------:R-:W-:-:S03]  /*02f0*/  MOV R18, R9 ;  /* 0x0000000900127202 */ /* 0x000fc60000000f00 */
[----:B------:R-:W-:-:S05]  /*0300*/  IMAD.SHL.U32 R17, R16, 0x2, RZ ;  /* 0x0000000210117824 */ /* 0x000fca00078e00ff */
[----:B------:R-:W-:Y:S01]  /*0310*/  LOP3.LUT R16, R16, R17, R15, 0x96, !PT ;  /* 0x0000001110107212 */ /* 0x000fe200078e960f */
[----:B------:R-:W-:Y:S02]  /*0320*/  IMAD.MOV.U32 R17, RZ, RZ, R8 ;  /* 0x000000ffff117224 */ /* 0x000fe400078e0008 */
[----:B----4-:R-:W-:Y:S01]  /*0330*/  IMAD.MOV.U32 R15, RZ, RZ, R12 ;  /* 0x000000ffff0f7224 */ /* 0x010fe200078e000c */
[----:B------:R-:W-:Y:S01]  /*0340*/  LOP3.LUT R19, R16, R9, RZ, 0x3c, !PT ;  /* 0x0000000910137212 */ /* 0x000fe200078e3cff */
[----:B------:R-:W-:-:S03]  /*0350*/  IMAD.MOV.U32 R16, RZ, RZ, R13 ;  /* 0x000000ffff107224 */ /* 0x000fc600078e000d */
[----:B------:R0:W-:Y:S04]  /*0360*/  STG.E.64 desc[UR4][R6.64], R14 ;  /* 0x0000000e06007986 */ /* 0x0001e8000c101b04 */
[----:B------:R0:W-:Y:S04]  /*0370*/  STG.E.64 desc[UR4][R6.64+0x10], R18 ;  /* 0x0000101206007986 */ /* 0x0001e8000c101b04 */
[----:B------:R0:W-:Y:S04]  /*0380*/  STG.E.64 desc[UR4][R6.64+0x8], R16 ;  /* 0x0000081006007986 */ /* 0x0001e8000c101b04 */
[----:B------:R-:W2:Y:S01]  /*0390*/  LDG.E R10, desc[UR4][R10.64] ;  /* 0x000000040a0a7981 */ /* 0x000ea2000c1e1900 */
[----:B------:R-:W-:-:S02]  /*03a0*/  IMAD.IADD R8, R19, 0x1, R14 ;  /* 0x0000000113087824 */ /* 0x000fc400078e020e */
[----:B------:R-:W-:-:S03]  /*03b0*/  IMAD.MOV.U32 R9, RZ, RZ, 0x2f800000 ;  /* 0x2f800000ff097424 */ /* 0x000fc600078e00ff */
[----:B------:R-:W-:-:S05]  /*03c0*/  I2FP.F32.U32 R8, R8 ;  /* 0x0000000800087245 */ /* 0x000fca0000201000 */
[----:B------:R-:W-:Y:S01]  /*03d0*/  FFMA R8, R8, R9, 1.1641532182693481445e-10 ;  /* 0x2f00000008087423 */ /* 0x000fe20000000009 */
[----:B--2---:R-:W-:-:S05]  /*03e0*/  FADD R9, -R10, 1 ;  /* 0x3f8000000a097421 */ /* 0x004fca0000000100 */
[----:B------:R-:W-:-:S13]  /*03f0*/  FSETP.GEU.AND P0, PT, R8, R9, PT ;  /* 0x000000090800720b */ /* 0x000fda0003f0e000 */
[----:B0-----:R-:W-:Y:S05]  /*0400*/  @P0 EXIT ;  /* 0x000000000000094d */ /* 0x001fea0003800000 */
[----:B------:R-:W0:Y:S01]  /*0410*/  S2R R9, SR_LANEID ;  /* 0x0000000000097919 */ /* 0x000e220000000000 */
[----:B------:R-:W-:Y:S01]  /*0420*/  VOTEU.ANY UR6, UPT, PT ;  /* 0x0000000000067886 */ /* 0x000fe200038e0100 */
[----:B------:R-:W1:Y:S01]  /*0430*/  LDC.64 R6, c[0x0][0x390] ;  /* 0x0000e400ff067b82 */ /* 0x000e620000000a00 */
[----:B------:R-:W0:Y:S01]  /*0440*/  FLO.U32 R12, UR6 ;  /* 0x00000006000c7d00 */ /* 0x000e2200080e0000 */
[----:B------:R-:W2:Y:S06]  /*0450*/  S2R R14, SR_LTMASK ;  /* 0x00000000000e7919 */ /* 0x000eac0000003900 */
[----:B------:R-:W3:Y:S01]  /*0460*/  LDC.64 R10, c[0x0][0x388] ;  /* 0x0000e200ff0a7b82 */ /* 0x000ee20000000a00 */
[----:B------:R-:W1:Y:S01]  /*0470*/  POPC R15, UR6 ;  /* 0x00000006000f7d09 */ /* 0x000e620008000000 */
[----:B0-----:R-:W-:-:S06]  /*0480*/  ISETP.EQ.U32.AND P0, PT, R12, R9, PT ;  /* 0x000000090c00720c */ /* 0x001fcc0003f02070 */
[----:B------:R-:W0:Y:S07]  /*0490*/  LDC.64 R8, c[0x0][0x380] ;  /* 0x0000e000ff087b82 */ /* 0x000e2e0000000a00 */
[----:B-1----:R3:W4:Y:S01]  /*04a0*/  @P0 ATOMG.E.ADD.STRONG.GPU PT, R15, desc[UR4][R6.64], R15 ;  /* 0x8000000f060f09a8 */ /* 0x00272200081ef104 */
[----:B--2---:R-:W-:Y:S01]  /*04b0*/  LOP3.LUT R14, R14, UR6, RZ, 0xc0, !PT ;  /* 0x000000060e0e7c12 */ /* 0x004fe2000f8ec0ff */
[----:B------:R-:W-:Y:S02]  /*04c0*/  HFMA2 R17, -RZ, RZ, 0, 1.1920928955078125e-07 ;  /* 0x00000002ff117431 */ /* 0x000fe400000001ff */
[----:B------:R-:W-:-:S03]  /*04d0*/  IMAD.MOV.U32 R19, RZ, RZ, 0x1 ;  /* 0x00000001ff137424 */ /* 0x000fc600078e00ff */
[----:B------:R-:W1:Y:S01]  /*04e0*/  POPC R14, R14 ;  /* 0x0000000e000e7309 */ /* 0x000e620000000000 */
[----:B------:R-:W-:Y:S01]  /*04f0*/  STG.E desc[UR4][R2.64+-0x4], R17 ;  /* 0xfffffc1102007986 */ /* 0x000fe2000c101904 */
[----:B---3--:R-:W-:-:S04]  /*0500*/  IMAD.WIDE R6, R0, 0x4, R10 ;  /* 0x0000000400067825 */ /* 0x008fc800078e020a */
[----:B0-----:R-:W-:-:S05]  /*0510*/  IMAD.WIDE R8, R0, 0x4, R8 ;  /* 0x0000000400087825 */ /* 0x001fca00078e0208 */
[----:B------:R-:W-:Y:S04]  /*0520*/  STG.E desc[UR4][R8.64], R19 ;  /* 0x0000001308007986 */ /* 0x000fe8000c101904 */
[----:B------:R-:W-:Y:S04]  /*0530*/  STG.E desc[UR4][R4.64+0x4], R17 ;  /* 0x0000041104007986 */ /* 0x000fe8000c101904 */
[----:B----4-:R-:W1:Y:S02]  /*0540*/  SHFL.IDX PT, R13, R15, R12, 0x1f ;  /* 0x00001f0c0f0d7589 */ /* 0x010e6400000e0000 */
[----:B-1----:R-:W-:-:S05]  /*0550*/  IMAD.IADD R13, R13, 0x1, R14 ;  /* 0x000000010d0d7824 */ /* 0x002fca00078e020e */
[----:B------:R-:W-:Y:S01]  /*0560*/  STG.E desc[UR4][R6.64], R13 ;  /* 0x0000000d06007986 */ /* 0x000fe2000c101904 */
[----:B------:R-:W-:Y:S05]  /*0570*/  EXIT ;  /* 0x000000000000794d */ /* 0x000fea0003800000 */
.L_x_7:
        /* <DEDUP_REMOVED lines=16> */
.L_x_30:


//--------------------- .text._Z9spawnFoodPiPfP17curandStateXORWOWi --------------------------
	.section	.text._Z9spawnFoodPiPfP17curandStateXORWOWi,"ax",@progbits
	.align	128
        .global         _Z9spawnFoodPiPfP17curandStateXORWOWi
        .type           _Z9spawnFoodPiPfP17curandStateXORWOWi,@function
        .size           _Z9spawnFoodPiPfP17curandStateXORWOWi,(.L_x_31 - _Z9spawnFoodPiPfP17curandStateXORWOWi)
        .other          _Z9spawnFoodPiPfP17curandStateXORWOWi,@"STO_CUDA_ENTRY STV_DEFAULT"
_Z9spawnFoodPiPfP17curandStateXORWOWi:
.text._Z9spawnFoodPiPfP17curandStateXORWOWi:
[----:B------:R-:W-:Y:S01]  /*0000*/  LDC R1, c[0x0][0x37c] ;  /* 0x0000df00ff017b82 */ /* 0x000fe20000000800 */
[----:B------:R-:W0:Y:S07]  /*0010*/  S2R R3, SR_TID.Y ;  /* 0x0000000000037919 */ /* 0x000e2e0000002200 */
[----:B------:R-:W0:Y:S01]  /*0020*/  LDC R0, c[0x0][0x364] ;  /* 0x0000d900ff007b82 */ /* 0x000e220000000800 */
[----:B------:R-:W1:Y:S01]  /*0030*/  LDCU UR6, c[0x0][0x398] ;  /* 0x00007300ff0677ac */ /* 0x000e620008000800 */
[----:B------:R-:W2:Y:S06]  /*0040*/  S2R R2, SR_TID.X ;  /* 0x0000000000027919 */ /* 0x000eac0000002100 */
[----:B------:R-:W0:Y:S08]  /*0050*/  S2UR UR4, SR_CTAID.Y ;  /* 0x00000000000479c3 */ /* 0x000e300000002600 */
[----:B------:R-:W2:Y:S08]  /*0060*/  S2UR UR5, SR_CTAID.X ;  /* 0x00000000000579c3 */ /* 0x000eb00000002500 */
[----:B------:R-:W2:Y:S01]  /*0070*/  LDC R5, c[0x0][0x360] ;  /* 0x0000d800ff057b82 */ /* 0x000ea20000000800 */
[----:B0-----:R-:W-:-:S02]  /*0080*/  IMAD R0, R0, UR4, R3 ;  /* 0x0000000400007c24 */ /* 0x001fc4000f8e0203 */
[----:B--2---:R-:W-:-:S05]  /*0090*/  IMAD R5, R5, UR5, R2 ;  /* 0x0000000505057c24 */ /* 0x004fca000f8e0202 */
[----:B------:R-:W-:-:S04]  /*00a0*/  VIMNMX R2, PT, PT, R0, R5, !PT ;  /* 0x0000000500027248 */ /* 0x000fc80007fe0100 */
[----:B-1----:R-:W-:-:S13]  /*00b0*/  ISETP.GE.AND P0, PT, R2, UR6, PT ;  /* 0x0000000602007c0c */ /* 0x002fda000bf06270 */
[----:B------:R-:W-:Y:S05]  /*00c0*/  @P0 EXIT ;  /* 0x000000000000094d */ /* 0x000fea0003800000 */
[----:B------:R-:W0:Y:S01]  /*00d0*/  LDC.64 R2, c[0x0][0x380] ;  /* 0x0000e000ff027b82 */ /* 0x000e220000000a00 */
[----:B------:R-:W1:Y:S01]  /*00e0*/  LDCU.64 UR4, c[0x0][0x358] ;  /* 0x00006b00ff0477ac */ /* 0x000e620008000a00 */
[----:B------:R-:W-:-:S04]  /*00f0*/  IMAD R13, R0, UR6, R5 ;  /* 0x00000006000d7c24 */ /* 0x000fc8000f8e0205 */
[----:B0-----:R-:W-:-:S05]  /*0100*/  IMAD.WIDE R2, R13, 0x4, R2 ;  /* 0x000000040d027825 */ /* 0x001fca00078e0202 */
[----:B-1----:R-:W2:Y:S02]  /*0110*/  LDG.E R0, desc[UR4][R2.64] ;  /* 0x0000000402007981 */ /* 0x002ea4000c1e1900 */
[----:B--2---:R-:W-:-:S13]  /*0120*/  ISETP.NE.AND P0, PT, R0, RZ, PT ;  /* 0x000000ff0000720c */ /* 0x004fda0003f05270 */
[----:B------:R-:W-:Y:S05]  /*0130*/  @P0 EXIT ;  /* 0x000000000000094d */ /* 0x000fea0003800000 */
[----:B------:R-:W0:Y:S08]  /*0140*/  LDC.64 R4, c[0x0][0x390] ;  /* 0x0000e400ff047b82 */ /* 0x000e300000000a00 */
[----:B------:R-:W1:Y:S01]  /*0150*/  LDC.64 R8, c[0x0][0x388] ;  /* 0x0000e200ff087b82 */ /* 0x000e620000000a00 */
[----:B0-----:R-:W-:-:S05]  /*0160*/  IMAD.WIDE R4, R13, 0x30, R4 ;  /* 0x000000300d047825 */ /* 0x001fca00078e0204 */
[----:B------:R-:W2:Y:S04]  /*0170*/  LDG.E.64 R14, desc[UR4][R4.64] ;  /* 0x00000004040e7981 */ /* 0x000ea8000c1e1b00 */
[----:B------:R-:W3:Y:S04]  /*0180*/  LDG.E.64 R6, desc[UR4][R4.64+0x10] ;  /* 0x0000100404067981 */ /* 0x000ee8000c1e1b00 */
[----:B------:R-:W4:Y:S01]  /*0190*/  LDG.E.64 R10, desc[UR4][R4.64+0x8] ;  /* 0x00000804040a7981 */ /* 0x000f22000c1e1b00 */
[----:B-1----:R-:W-:Y:S01]  /*01a0*/  IMAD.WIDE R8, R13, 0x4, R8 ;  /* 0x000000040d087825 */ /* 0x002fe200078e0208 */
[----:B--2---:R-:W-:-:S02]  /*01b0*/  SHF.R.U32.HI R0, RZ, 0x2, R15 ;  /* 0x00000002ff007819 */ /* 0x004fc4000001160f */
[----:B------:R-:W-:Y:S02]  /*01c0*/  IADD3 R14, PT, PT, R14, 0x587c5, RZ ;  /* 0x000587c50e0e7810 */ /* 0x000fe40007ffe0ff */
[----:B------:R-:W-:Y:S01]  /*01d0*/  LOP3.LUT R0, R0, R15, RZ, 0x3c, !PT ;  /* 0x0000000f00007212 */ /* 0x000fe200078e3cff */
[----:B---3--:R-:W-:Y:S01]  /*01e0*/  IMAD.SHL.U32 R15, R7, 0x10, RZ ;  /* 0x00000010070f7824 */ /* 0x008fe200078e00ff */
[----:B------:R-:W-:Y:S01]  /*01f0*/  MOV R18, R7 ;  /* 0x0000000700127202 */ /* 0x000fe20000000f00 */
[----:B------:R-:W-:Y:S02]  /*0200*/  IMAD.MOV.U32 R17, RZ, RZ, R6 ;  /* 0x000000ffff117224 */ /* 0x000fe400078e0006 */
[----:B------:R-:W-:Y:S02]  /*0210*/  IMAD.SHL.U32 R12, R0, 0x2, RZ ;  /* 0x00000002000c7824 */ /* 0x000fe400078e00ff */
[----:B----4-:R-:W-:-:S03]  /*0220*/  IMAD.MOV.U32 R16, RZ, RZ, R11 ;  /* 0x000000ffff107224 */ /* 0x010fc600078e000b */
[----:B------:R-:W-:Y:S02]  /*0230*/  LOP3.LUT R12, R0, R12, R15, 0x96, !PT ;  /* 0x0000000c000c7212 */ /* 0x000fe400078e960f */
[----:B------:R-:W-:Y:S01]  /*0240*/  MOV R15, R10 ;  /* 0x0000000a000f7202 */ /* 0x000fe20000000f00 */
[----:B------:R0:W-:Y:S01]  /*0250*/  STG.E.64 desc[UR4][R4.64+0x8], R16 ;  /* 0x0000081004007986 */ /* 0x0001e2000c101b04 */
[----:B------:R-:W-:-:S03]  /*0260*/  LOP3.LUT R19, R12, R7, RZ, 0x3c, !PT ;  /* 0x000000070c137212 */ /* 0x000fc600078e3cff */
[----:B------:R0:W-:Y:S04]  /*0270*/  STG.E.64 desc[UR4][R4.64], R14 ;  /* 0x0000000e04007986 */ /* 0x0001e8000c101b04 */
[----:B------:R0:W-:Y:S04]  /*0280*/  STG.E.64 desc[UR4][R4.64+0x10], R18 ;  /* 0x0000101204007986 */ /* 0x0001e8000c101b04 */
[----:B------:R-:W2:Y:S01]  /*0290*/  LDG.E R8, desc[UR4][R8.64] ;  /* 0x0000000408087981 */ /* 0x000ea2000c1e1900 */
[----:B------:R-:W-:Y:S02]  /*02a0*/  IMAD.IADD R0, R19, 0x1, R14 ;  /* 0x0000000113007824 */ /* 0x000fe400078e020e */
[----:B------:R-:W-:-:S03]  /*02b0*/  HFMA2 R7, -RZ, RZ, 0.1171875, 0 ;  /* 0x2f800000ff077431 */ /* 0x000fc600000001ff */
[----:B------:R-:W-:-:S05]  /*02c0*/  I2FP.F32.U32 R0, R0 ;  /* 0x0000000000007245 */ /* 0x000fca0000201000 */
[----:B------:R-:W-:Y:S01]  /*02d0*/  FFMA R0, R0, R7, 1.1641532182693481445e-10 ;  /* 0x2f00000000007423 */ /* 0x000fe20000000007 */
[----:B--2---:R-:W-:-:S05]  /*02e0*/  FADD R7, -R8, 1 ;  /* 0x3f80000008077421 */ /* 0x004fca0000000100 */
[----:B------:R-:W-:-:S13]  /*02f0*/  FSETP.GEU.AND P0, PT, R0, R7, PT ;  /* 0x000000070000720b */ /* 0x000fda0003f0e000 */
[----:B0-----:R-:W-:Y:S05]  /*0300*/  @P0 EXIT ;  /* 0x000000000000094d */ /* 0x001fea0003800000 */
[----:B------:R-:W-:-:S05]  /*0310*/  MOV R5, 0x3 ;  /* 0x0000000300057802 */ /* 0x000fca0000000f00 */
[----:B------:R-:W-:Y:S01]  /*0320*/  STG.E desc[UR4][R2.64], R5 ;  /* 0x0000000502007986 */ /* 0x000fe2000c101904 */
[----:B------:R-:W-:Y:S05]  /*0330*/  EXIT ;  /* 0x000000000000794d */ /* 0x000fea0003800000 */
.L_x_8:
        /* <DEDUP_REMOVED lines=12> */
.L_x_31:


//--------------------- .text._Z16updateSpawnProbsPiS_S_Pfi --------------------------
	.section	.text._Z16updateSpawnProbsPiS_S_Pfi,"ax",@progbits
	.align	128
        .global         _Z16updateSpawnProbsPiS_S_Pfi
        .type           _Z16updateSpawnProbsPiS_S_Pfi,@function
        .size           _Z16updateSpawnProbsPiS_S_Pfi,(.L_x_32 - _Z16updateSpawnProbsPiS_S_Pfi)
        .other          _Z16updateSpawnProbsPiS_S_Pfi,@"STO_CUDA_ENTRY STV_DEFAULT"
_Z16updateSpawnProbsPiS_S_Pfi:
.text._Z16updateSpawnProbsPiS_S_Pfi:
        /* <DEDUP_REMOVED lines=15> */
[----:B------:R-:W-:-:S05]  /*00f0*/  IMAD R7, R15, R0, RZ ;  /* 0x000000000f077224 */ /* 0x000fca00078e02ff */
[----:B------:R-:W-:-:S05]  /*0100*/  IADD3 R5, PT, PT, R6, R7, RZ ;  /* 0x0000000706057210 */ /* 0x000fca0007ffe0ff */
[----:B0-----:R-:W-:-:S06]  /*0110*/  IMAD.WIDE R8, R5, 0x4, R2 ;  /* 0x0000000405087825 */ /* 0x001fcc00078e0202 */
[----:B-1----:R-:W2:Y:S02]  /*0120*/  LDG.E R8, desc[UR4][R8.64] ;  /* 0x0000000408087981 */ /* 0x002ea4000c1e1900 */
[----:B--2---:R-:W-:-:S13]  /*0130*/  ISETP.NE.AND P0, PT, R8, 0x1, PT ;  /* 0x000000010800780c */ /* 0x004fda0003f05270 */
[----:B------:R-:W-:Y:S05]  /*0140*/  @P0 EXIT ;  /* 0x000000000000094d */ /* 0x000fea0003800000 */
[----:B------:R-:W0:Y:S08]  /*0150*/  LDC.64 R10, c[0x0][0x388] ;  /* 0x0000e200ff0a7b82 */ /* 0x000e300000000a00 */
[----:B------:R-:W1:Y:S01]  /*0160*/  LDC.64 R12, c[0x0][0x390] ;  /* 0x0000e400ff0c7b82 */ /* 0x000e620000000a00 */
[----:B0-----:R-:W-:-:S06]  /*0170*/  IMAD.WIDE R10, R5, 0x4, R10 ;  /* 0x00000004050a7825 */ /* 0x001fcc00078e020a */
[----:B------:R-:W1:Y:S02]  /*0180*/  LDG.E R11, desc[UR4][R10.64] ;  /* 0x000000040a0b7981 */ /* 0x000e64000c1e1900 */
[----:B-1----:R-:W-:-:S06]  /*0190*/  IMAD.WIDE R12, R11, 0x4, R12 ;  /* 0x000000040b0c7825 */ /* 0x002fcc00078e020c */
[----:B------:R-:W2:Y:S01]  /*01a0*/  LDG.E R12, desc[UR4][R12.64] ;  /* 0x000000040c0c7981 */ /* 0x000ea2000c1e1900 */
[----:B------:R-:W-:Y:S01]  /*01b0*/  IADD3 R9, PT, PT, R0, -0x3, RZ ;  /* 0xfffffffd00097810 */ /* 0x000fe20007ffe0ff */
[----:B------:R-:W-:Y:S01]  /*01c0*/  BSSY.RECONVERGENT B0, `(.L_x_9) ;  /* 0x000002a000007945 */ /* 0x000fe20003800200 */
[----:B------:R-:W-:Y:S01]  /*01d0*/  HFMA2 R4, -RZ, RZ, 1.875, 0 ;  /* 0x3f800000ff047431 */ /* 0x000fe200000001ff */
[C---:B------:R-:W-:Y:S02]  /*01e0*/  ISETP.GE.U32.AND P0, PT, R15.reuse, 0x3, PT ;  /* 0x000000030f00780c */ /* 0x040fe40003f06070 */
[----:B------:R-:W-:Y:S02]  /*01f0*/  ISETP.GE.AND P1, PT, R15, R9, PT ;  /* 0x000000090f00720c */ /* 0x000fe40003f26270 */
[----:B--2---:R-:W-:-:S13]  /*0200*/  ISETP.NE.AND P2, PT, R12, RZ, PT ;  /* 0x000000ff0c00720c */ /* 0x004fda0003f45270 */
[----:B------:R-:W-:Y:S05]  /*0210*/  @!P2 BRA `(.L_x_10) ;  /* 0x000000000090a947 */ /* 0x000fea0003800000 */
[----:B------:R-:W-:Y:S02]  /*0220*/  MOV R11, 0x318f3f1d ;  /* 0x318f3f1d000b7802 */ /* 0x000fe40000000f00 */
[----:B------:R-:W-:Y:S02]  /*0230*/  MOV R4, 0x3fb8aa3b ;  /* 0x3fb8aa3b00047802 */ /* 0x000fe40000000f00 */
[----:B------:R-:W-:Y:S02]  /*0240*/  MOV R13, 0x3dd7943a ;  /* 0x3dd7943a000d7802 */ /* 0x000fe40000000f00 */
[----:B------:R-:W-:Y:S01]  /*0250*/  I2FP.F32.S32 R8, R12 ;  /* 0x0000000c00087245 */ /* 0x000fe20000201400 */
[----:B------:R-:W-:-:S03]  /*0260*/  FFMA R4, R11, R4, 2.9291715719637068105e-09 ;  /* 0x31494a880b047423 */ /* 0x000fc60000000004 */
[----:B------:R-:W-:Y:S01]  /*0270*/  FSETP.NAN.AND P4, PT, |R8|, |R8|, PT ;  /* 0x400000080800720b */ /* 0x000fe20003f88200 */
[----:B------:R-:W-:-:S04]  /*0280*/  FFMA R4, -R13, 1.9251366722983220825e-08, R4 ;  /* 0x32a55e340d047823 */ /* 0x000fc80000000104 */
[----:B------:R-:W-:-:S04]  /*0290*/  FFMA R4, R11, 0.0040030423551797866821, R4 ;  /* 0x3b832bf40b047823 */ /* 0x000fc80000000004 */
[----:B------:R-:W-:-:S04]  /*02a0*/  FFMA R4, -R13, 0.001334347529336810112, R4 ;  /* 0x3aaee5460d047823 */ /* 0x000fc80000000104 */
[----:B------:R-:W-:-:S04]  /*02b0*/  FADD R11, R4, -0.15186268091201782227 ;  /* 0xbe1b81e4040b7421 */ /* 0x000fc80000000000 */
[----:B------:R-:W-:Y:S01]  /*02c0*/  FMUL R13, R8, R11 ;  /* 0x0000000b080d7220 */ /* 0x000fe20000400000 */
[----:B------:R-:W-:-:S03]  /*02d0*/  FADD R15, R11, 0.15186268091201782227 ;  /* 0x3e1b81e40b0f7421 */ /* 0x000fc60000000000 */
[----:B------:R-:W0:Y:S01]  /*02e0*/  FRND R10, R13 ;  /* 0x0000000d000a7307 */ /* 0x000e220000201000 */
[----:B------:R-:W-:Y:S01]  /*02f0*/  FADD R4, R4, -R15 ;  /* 0x8000000f04047221 */ /* 0x000fe20000000000 */
[C---:B------:R-:W-:Y:S01]  /*0300*/  FFMA R11, R8.reuse, R11, -R13 ;  /* 0x0000000b080b7223 */ /* 0x040fe2000000080d */
[----:B------:R-:W-:Y:S02]  /*0310*/  MOV R15, 0x391fcb8e ;  /* 0x391fcb8e000f7802 */ /* 0x000fe40000000f00 */
[C---:B------:R-:W-:Y:S01]  /*0320*/  FSETP.GT.AND P2, PT, |R13|.reuse, 152, PT ;  /* 0x431800000d00780b */ /* 0x040fe20003f44200 */
[----:B------:R-:W-:Y:S01]  /*0330*/  FFMA R11, R8, R4, R11 ;  /* 0x00000004080b7223 */ /* 0x000fe2000000000b */
[----:B0-----:R-:W-:Y:S01]  /*0340*/  FADD R4, R13, -R10 ;  /* 0x8000000a0d047221 */ /* 0x001fe20000000000 */
[----:B------:R-:W-:-:S03]  /*0350*/  FSETP.GT.AND P3, PT, R10, RZ, PT ;  /* 0x000000ff0a00720b */ /* 0x000fc60003f64000 */
[----:B------:R-:W-:Y:S01]  /*0360*/  FADD R4, R4, R11 ;  /* 0x0000000b04047221 */ /* 0x000fe20000000000 */
[----:B------:R-:W-:Y:S02]  /*0370*/  SEL R10, RZ, 0x83000000, P3 ;  /* 0x83000000ff0a7807 */ /* 0x000fe40001800000 */
[----:B------:R-:W-:Y:S01]  /*0380*/  FSETP.GEU.AND P3, PT, R13, RZ, PT ;  /* 0x000000ff0d00720b */ /* 0x000fe20003f6e000 */
[----:B------:R-:W-:Y:S01]  /*0390*/  FFMA R11, R4, R15, 0.0013391353422775864601 ;  /* 0x3aaf85ed040b7423 */ /* 0x000fe2000000000f */
[----:B------:R-:W-:-:S03]  /*03a0*/  IADD3 R12, PT, PT, R10, 0x7f000000, RZ ;  /* 0x7f0000000a0c7810 */ /* 0x000fc60007ffe0ff */
[C---:B------:R-:W-:Y:S02]  /*03b0*/  FFMA R15, R4.reuse, R11, 0.0096188392490148544312 ;  /* 0x3c1d9856040f7423 */ /* 0x040fe4000000000b */
[----:B------:R-:W0:Y:S02]  /*03c0*/  F2I.NTZ R11, R13 ;  /* 0x0000000d000b7305 */ /* 0x000e240000203100 */
[----:B------:R-:W-:-:S04]  /*03d0*/  FFMA R15, R4, R15, 0.055503588169813156128 ;  /* 0x3d6357bb040f7423 */ /* 0x000fc8000000000f */
[----:B------:R-:W-:-:S04]  /*03e0*/  FFMA R15, R4, R15, 0.24022644758224487305 ;  /* 0x3e75fdec040f7423 */ /* 0x000fc8000000000f */
[----:B------:R-:W-:-:S04]  /*03f0*/  FFMA R15, R4, R15, 0.69314718246459960938 ;  /* 0x3f317218040f7423 */ /* 0x000fc8000000000f */
[----:B------:R-:W-:Y:S01]  /*0400*/  FFMA R15, R4, R15, 1 ;  /* 0x3f800000040f7423 */ /* 0x000fe2000000000f */
[----:B0-----:R-:W-:Y:S02]  /*0410*/  LEA R11, R11, -R10, 0x17 ;  /* 0x8000000a0b0b7211 */ /* 0x001fe400078eb8ff */
[----:B------:R-:W-:Y:S01]  /*0420*/  FSEL R4, RZ, +INF , !P3 ;  /* 0x7f800000ff047808 */ /* 0x000fe20005800000 */
[----:B------:R-:W-:-:S04]  /*0430*/  FMUL R12, R12, R15 ;  /* 0x0000000f0c0c7220 */ /* 0x000fc80000400000 */
[----:B------:R-:W-:Y:S01]  /*0440*/  @!P2 FMUL R4, R11, R12 ;  /* 0x0000000c0b04a220 */ /* 0x000fe20000400000 */
[----:B------:R-:W-:-:S07]  /*0450*/  @P4 FADD R4, R8, 0.89999997615814208984 ;  /* 0x3f66666608044421 */ /* 0x000fce0000000000 */
.L_x_10:
[----:B------:R-:W-:Y:S05]  /*0460*/  BSYNC.RECONVERGENT B0 ;  /* 0x0000000000007941 */ /* 0x000fea0003800200 */
.L_x_9:
[C---:B------:R-:W-:Y:S01]  /*0470*/  ISETP.GE.AND P2, PT, R6.reuse, 0x3, PT ;  /* 0x000000030600780c */ /* 0x040fe20003f46270 */
[----:B------:R-:W-:Y:S01]  /*0480*/  BSSY.RECONVERGENT B0, `(.L_x_11) ;  /* 0x000000d000007945 */ /* 0x000fe20003800200 */
[----:B------:R-:W-:-:S11]  /*0490*/  ISETP.GE.AND P3, PT, R6, R9, PT ;  /* 0x000000090600720c */ /* 0x000fd60003f66270 */
[----:B------:R-:W-:Y:S05]  /*04a0*/  @!P2 BRA `(.L_x_12) ;  /* 0x000000000028a947 */ /* 0x000fea0003800000 */
[----:B------:R-:W-:-:S05]  /*04b0*/  IADD3 R11, PT, PT, R5, -0x3, RZ ;  /* 0xfffffffd050b7810 */ /* 0x000fca0007ffe0ff */
[----:B------:R-:W-:-:S06]  /*04c0*/  IMAD.WIDE.U32 R8, R11, 0x4, R2 ;  /* 0x000000040b087825 */ /* 0x000fcc00078e0002 */
[----:B------:R-:W2:Y:S02]  /*04d0*/  LDG.E R8, desc[UR4][R8.64] ;  /* 0x0000000408087981 */ /* 0x000ea4000c1e1900 */
[----:B--2---:R-:W-:-:S13]  /*04e0*/  ISETP.NE.AND P2, PT, R8, RZ, PT ;  /* 0x000000ff0800720c */ /* 0x004fda0003f45270 */
[----:B------:R-:W-:Y:S05]  /*04f0*/  @P2 BRA `(.L_x_12) ;  /* 0x0000000000142947 */ /* 0x000fea0003800000 */
[----:B------:R-:W0:Y:S02]  /*0500*/  LDC.64 R8, c[0x0][0x398] ;  /* 0x0000e600ff087b82 */ /* 0x000e240000000a00 */
[----:B0-----:R-:W-:-:S05]  /*0510*/  IMAD.WIDE.U32 R8, R11, 0x4, R8 ;  /* 0x000000040b087825 */ /* 0x001fca00078e0008 */
[----:B------:R-:W2:Y:S02]  /*0520*/  LDG.E R11, desc[UR4][R8.64] ;  /* 0x00000004080b7981 */ /* 0x000ea4000c1e1900 */
[----:B--2---:R-:W-:-:S05]  /*0530*/  FMUL R11, R11, R4 ;  /* 0x000000040b0b7220 */ /* 0x004fca0000400000 */
[----:B------:R0:W-:Y:S02]  /*0540*/  STG.E desc[UR4][R8.64], R11 ;  /* 0x0000000b08007986 */ /* 0x0001e4000c101904 */
.L_x_12:
[----:B------:R-:W-:Y:S05]  /*0550*/  BSYNC.RECONVERGENT B0 ;  /* 0x0000000000007941 */ /* 0x000fea0003800200 */
.L_x_11:
[----:B------:R-:W-:Y:S04]  /*0560*/  BSSY.RECONVERGENT B0, `(.L_x_13) ;  /* 0x0000013000007945 */ /* 0x000fe80003800200 */
[----:B------:R-:W-:Y:S05]  /*0570*/  @P3 BRA `(.L_x_14) ;  /* 0x0000000000443947 */ /* 0x000fea0003800000 */
[----:B------:R-:W1:Y:S01]  /*0580*/  LDCU.64 UR6, c[0x0][0x380] ;  /* 0x00007000ff0677ac */ /* 0x000e620008000a00 */
[----:B0-----:R-:W-:Y:S02]  /*0590*/  SHF.R.S32.HI R8, RZ, 0x1f, R6 ;  /* 0x0000001fff087819 */ /* 0x001fe40000011406 */
[----:B------:R-:W-:-:S04]  /*05a0*/  IADD3 R6, P2, PT, R6, R7, RZ ;  /* 0x0000000706067210 */ /* 0x000fc80007f5e0ff */
[----:B------:R-:W-:Y:S02]  /*05b0*/  LEA.HI.X.SX32 R9, R7, R8, 0x1, P2 ;  /* 0x0000000807097211 */ /* 0x000fe400010f0eff */
[C---:B------:R-:W-:Y:S02]  /*05c0*/  SHF.L.U32 R8, R6.reuse, 0x2, RZ ;  /* 0x0000000206087819 */ /* 0x040fe400000006ff */
[----:B------:R-:W-:Y:S02]  /*05d0*/  SHF.L.U64.HI R9, R6, 0x2, R9 ;  /* 0x0000000206097819 */ /* 0x000fe40000010209 */
[----:B-1----:R-:W-:-:S04]  /*05e0*/  IADD3 R6, P2, PT, R8, UR6, RZ ;  /* 0x0000000608067c10 */ /* 0x002fc8000ff5e0ff */
[----:B------:R-:W-:-:S05]  /*05f0*/  IADD3.X R7, PT, PT, R9, UR7, RZ, P2, !PT ;  /* 0x0000000709077c10 */ /* 0x000fca00097fe4ff */
[----:B------:R-:W2:Y:S02]  /*0600*/  LDG.E R6, desc[UR4][R6.64+0xc] ;  /* 0x00000c0406067981 */ /* 0x000ea4000c1e1900 */
[----:B--2---:R-:W-:-:S13]  /*0610*/  ISETP.NE.AND P2, PT, R6, RZ, PT ;  /* 0x000000ff0600720c */ /* 0x004fda0003f45270 */
[----:B------:R-:W-:Y:S05]  /*0620*/  @P2 BRA `(.L_x_14) ;  /* 0x0000000000182947 */ /* 0x000fea0003800000 */
[----:B------:R-:W0:Y:S02]  /*0630*/  LDCU.64 UR6, c[0x0][0x398] ;  /* 0x00007300ff0677ac */ /* 0x000e240008000a00 */
[----:B0-----:R-:W-:-:S04]  /*0640*/  IADD3 R6, P2, PT, R8, UR6, RZ ;  /* 0x0000000608067c10 */ /* 0x001fc8000ff5e0ff */
[----:B------:R-:W-:-:S05]  /*0650*/  IADD3.X R7, PT, PT, R9, UR7, RZ, P2, !PT ;  /* 0x0000000709077c10 */ /* 0x000fca00097fe4ff */
[----:B------:R-:W2:Y:S02]  /*0660*/  LDG.E R9, desc[UR4][R6.64+0xc] ;  /* 0x00000c0406097981 */ /* 0x000ea4000c1e1900 */
[----:B--2---:R-:W-:-:S05]  /*0670*/  FMUL R9, R9, R4 ;  /* 0x0000000409097220 */ /* 0x004fca0000400000 */
[----:B------:R1:W-:Y:S02]  /*0680*/  STG.E desc[UR4][R6.64+0xc], R9 ;  /* 0x00000c0906007986 */ /* 0x0003e4000c101904 */
.L_x_14:
[----:B------:R-:W-:Y:S05]  /*0690*/  BSYNC.RECONVERGENT B0 ;  /* 0x0000000000007941 */ /* 0x000fea0003800200 */
.L_x_13:
[----:B------:R-:W-:Y:S04]  /*06a0*/  BSSY.RECONVERGENT B0, `(.L_x_15) ;  /* 0x000000c000007945 */ /* 0x000fe80003800200 */
[----:B------:R-:W-:Y:S05]  /*06b0*/  @!P0 BRA `(.L_x_16) ;  /* 0x0000000000288947 */ /* 0x000fea0003800000 */
[----:B01----:R-:W-:-:S04]  /*06c0*/  IMAD R9, R0, -0x3, R5 ;  /* 0xfffffffd00097824 */ /* 0x003fc800078e0205 */
[----:B------:R-:W-:-:S06]  /*06d0*/  IMAD.WIDE R6, R9, 0x4, R2 ;  /* 0x0000000409067825 */ /* 0x000fcc00078e0202 */
[----:B------:R-:W2:Y:S02]  /*06e0*/  LDG.E R6, desc[UR4][R6.64] ;  /* 0x0000000406067981 */ /* 0x000ea4000c1e1900 */
[----:B--2---:R-:W-:-:S13]  /*06f0*/  ISETP.NE.AND P0, PT, R6, RZ, PT ;  /* 0x000000ff0600720c */ /* 0x004fda0003f05270 */
[----:B------:R-:W-:Y:S05]  /*0700*/  @P0 BRA `(.L_x_16) ;  /* 0x0000000000140947 */ /* 0x000fea0003800000 */
[----:B------:R-:W0:Y:S02]  /*0710*/  LDC.64 R6, c[0x0][0x398] ;  /* 0x0000e600ff067b82 */ /* 0x000e240000000a00 */
[----:B0-----:R-:W-:-:S05]  /*0720*/  IMAD.WIDE R6, R9, 0x4, R6 ;  /* 0x0000000409067825 */ /* 0x001fca00078e0206 */
[----:B------:R-:W2:Y:S02]  /*0730*/  LDG.E R9, desc[UR4][R6.64] ;  /* 0x0000000406097981 */ /* 0x000ea4000c1e1900 */
[----:B--2---:R-:W-:-:S05]  /*0740*/  FMUL R9, R9, R4 ;  /* 0x0000000409097220 */ /* 0x004fca0000400000 */
[----:B------:R2:W-:Y:S02]  /*0750*/  STG.E desc[UR4][R6.64], R9 ;  /* 0x0000000906007986 */ /* 0x0005e4000c101904 */
.L_x_16:
[----:B------:R-:W-:Y:S05]  /*0760*/  BSYNC.RECONVERGENT B0 ;  /* 0x0000000000007941 */ /* 0x000fea0003800200 */
.L_x_15:
[----:B------:R-:W-:Y:S05]  /*0770*/  @P1 EXIT ;  /* 0x000000000000194d */ /* 0x000fea0003800000 */
[----:B------:R-:W-:-:S04]  /*0780*/  IMAD R5, R0, 0x3, R5 ;  /* 0x0000000300057824 */ /* 0x000fc800078e0205 */
[----:B------:R-:W-:-:S06]  /*0790*/  IMAD.WIDE R2, R5, 0x4, R2 ;  /* 0x0000000405027825 */ /* 0x000fcc00078e0202 */
[----:B------:R-:W3:Y:S02]  /*07a0*/  LDG.E R2, desc[UR4][R2.64] ;  /* 0x0000000402027981 */ /* 0x000ee4000c1e1900 */
[----:B---3--:R-:W-:-:S13]  /*07b0*/  ISETP.NE.AND P0, PT, R2, RZ, PT ;  /* 0x000000ff0200720c */ /* 0x008fda0003f05270 */
[----:B------:R-:W-:Y:S05]  /*07c0*/  @P0 EXIT ;  /* 0x000000000000094d */ /* 0x000fea0003800000 */
[----:B------:R-:W3:Y:S02]  /*07d0*/  LDC.64 R2, c[0x0][0x398] ;  /* 0x0000e600ff027b82 */ /* 0x000ee40000000a00 */
[----:B---3--:R-:W-:-:S05]  /*07e0*/  IMAD.WIDE R2, R5, 0x4, R2 ;  /* 0x0000000405027825 */ /* 0x008fca00078e0202 */
[----:B------:R-:W3:Y:S02]  /*07f0*/  LDG.E R5, desc[UR4][R2.64] ;  /* 0x0000000402057981 */ /* 0x000ee4000c1e1900 */
[----:B---3--:R-:W-:-:S05]  /*0800*/  FMUL R5, R5, R4 ;  /* 0x0000000405057220 */ /* 0x008fca0000400000 */
[----:B------:R-:W-:Y:S01]  /*0810*/  STG.E desc[UR4][R2.64], R5 ;  /* 0x0000000502007986 */ /* 0x000fe2000c101904 */
[----:B------:R-:W-:Y:S05]  /*0820*/  EXIT ;  /* 0x000000000000794d */ /* 0x000fea0003800000 */
.L_x_17:
        /* <DEDUP_REMOVED lines=13> */
.L_x_32:


//--------------------- .text._Z15updateFoodProbsPiPfi --------------------------
	.section	.text._Z15updateFoodProbsPiPfi,"ax",@progbits
	.align	128
        .global         _Z15updateFoodProbsPiPfi
        .type           _Z15updateFoodProbsPiPfi,@function
        .size           _Z15updateFoodProbsPiPfi,(.L_x_33 - _Z15updateFoodProbsPiPfi)
        .other          _Z15updateFoodProbsPiPfi,@"STO_CUDA_ENTRY STV_DEFAULT"
_Z15updateFoodProbsPiPfi:
.text._Z15updateFoodProbsPiPfi:
        /* <DEDUP_REMOVED lines=13> */
[----:B------:R-:W-:Y:S01]  /*00d0*/  VIADD R0, R10, 0xffffffff ;  /* 0xffffffff0a007836 */ /* 0x000fe20000000000 */
[----:B------:R-:W-:Y:S01]  /*00e0*/  ISETP.GE.AND P4, PT, R11, 0x1, PT ;  /* 0x000000010b00780c */ /* 0x000fe20003f86270 */
[----:B------:R-:W0:Y:S01]  /*00f0*/  LDCU.64 UR4, c[0x0][0x358] ;  /* 0x00006b00ff0477ac */ /* 0x000e220008000a00 */
[----:B------:R-:W-:Y:S02]  /*0100*/  ISETP.NE.AND P2, PT, R13, RZ, PT ;  /* 0x000000ff0d00720c */ /* 0x000fe40003f45270 */
[-C--:B------:R-:W-:Y:S02]  /*0110*/  ISETP.GE.AND P1, PT, R11, R0.reuse, PT ;  /* 0x000000000b00720c */ /* 0x080fe40003f26270 */
[C---:B------:R-:W-:Y:S01]  /*0120*/  ISETP.GE.U32.AND P0, PT, R13.reuse, R0, PT ;  /* 0x000000000d00720c */ /* 0x040fe20003f06070 */
[----:B------:R-:W-:-:S06]  /*0130*/  IMAD R0, R13, R10, R11 ;  /* 0x0000000a0d007224 */ /* 0x000fcc00078e020b */
[----:B------:R-:W1:Y:S01]  /*0140*/  @P4 LDC.64 R6, c[0x0][0x380] ;  /* 0x0000e000ff064b82 */ /* 0x000e620000000a00 */
[----:B------:R-:W-:Y:S01]  /*0150*/  @P4 IADD3 R15, PT, PT, R0, -0x1, RZ ;  /* 0xffffffff000f4810 */ /* 0x000fe20007ffe0ff */
[C---:B------:R-:W-:Y:S02]  /*0160*/  @P2 VIADD R14, R13.reuse, 0xffffffff ;  /* 0xffffffff0d0e2836 */ /* 0x040fe40000000000 */
[----:B------:R-:W-:Y:S01]  /*0170*/  @!P1 IMAD R12, R13, R10, RZ ;  /* 0x0000000a0d0c9224 */ /* 0x000fe200078e02ff */
[----:B------:R-:W-:-:S03]  /*0180*/  @!P1 SHF.R.S32.HI R17, RZ, 0x1f, R11 ;  /* 0x0000001fff119819 */ /* 0x000fc6000001140b */
[----:B------:R-:W2:Y:S01]  /*0190*/  @!P1 LDC.64 R4, c[0x0][0x380] ;  /* 0x0000e000ff049b82 */ /* 0x000ea20000000a00 */
[----:B------:R-:W-:-:S04]  /*01a0*/  @!P1 IADD3 R16, P3, PT, R11, R12, RZ ;  /* 0x0000000c0b109210 */ /* 0x000fc80007f7e0ff */
[----:B------:R-:W-:Y:S01]  /*01b0*/  @!P1 LEA.HI.X.SX32 R12, R12, R17, 0x1, P3 ;  /* 0x000000110c0c9211 */ /* 0x000fe200018f0eff */
[-C--:B------:R-:W-:Y:S02]  /*01c0*/  @P2 IMAD R17, R14, R10.reuse, R11 ;  /* 0x0000000a0e112224 */ /* 0x080fe400078e020b */
[----:B------:R-:W3:Y:S01]  /*01d0*/  @P2 LDC.64 R8, c[0x0][0x380] ;  /* 0x0000e000ff082b82 */ /* 0x000ee20000000a00 */
[----:B------:R-:W-:-:S07]  /*01e0*/  @!P0 IMAD R10, R13, R10, R10 ;  /* 0x0000000a0d0a8224 */ /* 0x000fce00078e020a */
[----:B------:R-:W4:Y:S01]  /*01f0*/  @!P0 LDC.64 R2, c[0x0][0x380] ;  /* 0x0000e000ff028b82 */ /* 0x000f220000000a00 */
[----:B-1----:R-:W-:Y:S01]  /*0200*/  @P4 IMAD.WIDE.U32 R6, R15, 0x4, R6 ;  /* 0x000000040f064825 */ /* 0x002fe200078e0006 */
[----:B--2---:R-:W-:-:S03]  /*0210*/  @!P1 LEA R4, P3, R16, R4, 0x2 ;  /* 0x0000000410049211 */ /* 0x004fc600078610ff */
[----:B------:R-:W-:Y:S02]  /*0220*/  @!P0 IMAD.IADD R11, R11, 0x1, R10 ;  /* 0x000000010b0b8824 */ /* 0x000fe400078e020a */
[----:B0-----:R-:W2:Y:S01]  /*0230*/  @P4 LDG.E R6, desc[UR4][R6.64] ;  /* 0x0000000406064981 */ /* 0x001ea2000c1e1900 */
[----:B------:R-:W-:Y:S01]  /*0240*/  @!P1 LEA.HI.X R5, R16, R5, R12, 0x2, P3 ;  /* 0x0000000510059211 */ /* 0x000fe200018f140c */
[----:B---3--:R-:W-:-:S04]  /*0250*/  @P2 IMAD.WIDE R8, R17, 0x4, R8 ;  /* 0x0000000411082825 */ /* 0x008fc800078e0208 */
[----:B------:R-:W3:Y:S04]  /*0260*/  @!P1 LDG.E R4, desc[UR4][R4.64+0x4] ;  /* 0x0000040404049981 */ /* 0x000ee8000c1e1900 */
[----:B------:R-:W5:Y:S01]  /*0270*/  @P2 LDG.E R8, desc[UR4][R8.64] ;  /* 0x0000000408082981 */ /* 0x000f62000c1e1900 */
[----:B----4-:R-:W-:-:S04]  /*0280*/  @!P0 IMAD.WIDE R2, R11, 0x4, R2 ;  /* 0x000000040b028825 */ /* 0x010fc800078e0202 */
[----:B------:R-:W-:Y:S01]  /*0290*/  HFMA2 R12, -RZ, RZ, 1.875, 0 ;  /* 0x3f800000ff0c7431 */ /* 0x000fe200000001ff */
[----:B------:R-:W0:Y:S01]  /*02a0*/  LDC.64 R10, c[0x0][0x388] ;  /* 0x0000e200ff0a7b82 */ /* 0x000e220000000a00 */
[----:B------:R-:W4:Y:S01]  /*02b0*/  @!P0 LDG.E R2, desc[UR4][R2.64] ;  /* 0x0000000402028981 */ /* 0x000f22000c1e1900 */
[----:B--2---:R-:W-:Y:S02]  /*02c0*/  @P4 ISETP.NE.AND P3, PT, R6, 0x2, PT ;  /* 0x000000020600480c */ /* 0x004fe40003f65270 */
[----:B---3--:R-:W-:Y:S01]  /*02d0*/  ISETP.EQ.AND P1, PT, R4, 0x2, !P1 ;  /* 0x000000020400780c */ /* 0x008fe20004f22270 */
[----:B------:R-:W-:Y:S01]  /*02e0*/  IMAD.MOV.U32 R6, RZ, RZ, 0x3f800000 ;  /* 0x3f800000ff067424 */ /* 0x000fe200078e00ff */
[----:B-----5:R-:W-:Y:S02]  /*02f0*/  ISETP.EQ.AND P2, PT, R8, 0x2, P2 ;  /* 0x000000020800780c */ /* 0x020fe40001742270 */
[----:B------:R-:W-:Y:S02]  /*0300*/  @P4 FSEL R6, R12, 0.75, P3 ;  /* 0x3f4000000c064808 */ /* 0x000fe40001800000 */
[----:B----4-:R-:W-:-:S07]  /*0310*/  ISETP.EQ.AND P0, PT, R2, 0x2, !P0 ;  /* 0x000000020200780c */ /* 0x010fce0004702270 */
[----:B------:R-:W-:-:S04]  /*0320*/  @P1 FMUL R6, R6, 0.75 ;  /* 0x3f40000006061820 */ /* 0x000fc80000400000 */
[----:B------:R-:W-:Y:S01]  /*0330*/  @P2 FMUL R6, R6, 0.75 ;  /* 0x3f40000006062820 */ /* 0x000fe20000400000 */
[----:B0-----:R-:W-:-:S04]  /*0340*/  IMAD.WIDE R2, R0, 0x4, R10 ;  /* 0x0000000400027825 */ /* 0x001fc800078e020a */
[----:B------:R-:W-:-:S05]  /*0350*/  @P0 FMUL R6, R6, 0.75 ;  /* 0x3f40000006060820 */ /* 0x000fca0000400000 */
[----:B------:R-:W-:Y:S01]  /*0360*/  STG.E desc[UR4][R2.64], R6 ;  /* 0x0000000602007986 */ /* 0x000fe2000c101904 */
[----:B------:R-:W-:Y:S05]  /*0370*/  EXIT ;  /* 0x000000000000794d */ /* 0x000fea0003800000 */
.L_x_18:
        /* <DEDUP_REMOVED lines=16> */
.L_x_33:


//--------------------- .text._Z8setToOnePfi      --------------------------
	.section	.text._Z8setToOnePfi,"ax",@progbits
	.align	128
        .global         _Z8setToOnePfi
        .type           _Z8setToOnePfi,@function
        .size           _Z8setToOnePfi,(.L_x_34 - _Z8setToOnePfi)
        .other          _Z8setToOnePfi,@"STO_CUDA_ENTRY STV_DEFAULT"
_Z8setToOnePfi:
.text._Z8setToOnePfi:
        /* <DEDUP_REMOVED lines=15> */
[----:B------:R-:W-:Y:S02]  /*00f0*/  IMAD R5, R0, UR6, R5 ;  /* 0x0000000600057c24 */ /* 0x000fe4000f8e0205 */
[----:B------:R-:W-:Y:S02]  /*0100*/  HFMA2 R7, -RZ, RZ, 1.875, 0 ;  /* 0x3f800000ff077431 */ /* 0x000fe400000001ff */
[----:B0-----:R-:W-:-:S05]  /*0110*/  IMAD.WIDE R2, R5, 0x4, R2 ;  /* 0x0000000405027825 */ /* 0x001fca00078e0202 */
[----:B-1----:R-:W-:Y:S01]  /*0120*/  STG.E desc[UR4][R2.64], R7 ;  /* 0x0000000702007986 */ /* 0x002fe2000c101904 */
[----:B------:R-:W-:Y:S05]  /*0130*/  EXIT ;  /* 0x000000000000794d */ /* 0x000fea0003800000 */
.L_x_19:
        /* <DEDUP_REMOVED lines=12> */
.L_x_34:


//--------------------- .text._Z7initRNGP17curandStateXORWOWm --------------------------
	.section	.text._Z7initRNGP17curandStateXORWOWm,"ax",@progbits
	.align	128
        .global         _Z7initRNGP17curandStateXORWOWm
        .type           _Z7initRNGP17curandStateXORWOWm,@function
        .size           _Z7initRNGP17curandStateXORWOWm,(.L_x_35 - _Z7initRNGP17curandStateXORWOWm)
        .other          _Z7initRNGP17curandStateXORWOWm,@"STO_CUDA_ENTRY STV_DEFAULT"
_Z7initRNGP17curandStateXORWOWm:
.text._Z7initRNGP17curandStateXORWOWm:
[----:B------:R-:W-:Y:S01]  /*0000*/  LDC R1, c[0x0][0x37c] ;  /* 0x0000df00ff017b82 */ /* 0x000fe20000000800 */
[----:B------:R-:W0:Y:S01]  /*0010*/  S2R R3, SR_TID.Y ;  /* 0x0000000000037919 */ /* 0x000e220000002200 */
[----:B------:R-:W1:Y:S06]  /*0020*/  LDCU UR5, c[0x0][0x360] ;  /* 0x00006c00ff0577ac */ /* 0x000e6c0008000800 */
[----:B------:R-:W0:Y:S01]  /*0030*/  S2UR UR6, SR_CTAID.Y ;  /* 0x00000000000679c3 */ /* 0x000e220000002600 */
[----:B------:R-:W1:Y:S07]  /*0040*/  S2R R13, SR_TID.X ;  /* 0x00000000000d7919 */ /* 0x000e6e0000002100 */
[----:B------:R-:W0:Y:S08]  /*0050*/  LDC R0, c[0x0][0x364] ;  /* 0x0000d900ff007b82 */ /* 0x000e300000000800 */
[----:B------:R-:W2:Y:S08]  /*0060*/  S2UR UR4, SR_CTAID.X ;  /* 0x00000000000479c3 */ /* 0x000eb00000002500 */
[----:B------:R-:W2:Y:S01]  /*0070*/  LDC R5, c[0x0][0x370] ;  /* 0x0000dc00ff057b82 */ /* 0x000ea20000000800 */
[----:B0-----:R-:W-:-:S04]  /*0080*/  IMAD R0, R0, UR6, R3 ;  /* 0x0000000600007c24 */ /* 0x001fc8000f8e0203 */
[----:B--2---:R-:W-:-:S04]  /*0090*/  IMAD R0, R0, R5, UR4 ;  /* 0x0000000400007e24 */ /* 0x004fc8000f8e0205 */
[----:B-1----:R-:W-:-:S05]  /*00a0*/  IMAD R13, R0, UR5, R13 ;  /* 0x00000005000d7c24 */ /* 0x002fca000f8e020d */
[----:B------:R-:W-:-:S13]  /*00b0*/  ISETP.GT.AND P0, PT, R13, 0x270f, PT ;  /* 0x0000270f0d00780c */ /* 0x000fda0003f04270 */
[----:B------:R-:W-:Y:S05]  /*00c0*/  @P0 EXIT ;  /* 0x000000000000094d */ /* 0x000fea0003800000 */
[----:B------:R-:W0:Y:S01]  /*00d0*/  LDC.64 R2, c[0x0][0x388] ;  /* 0x0000e200ff027b82 */ /* 0x000e220000000a00 */
[----:B------:R-:W1:Y:S01]  /*00e0*/  LDCU.64 UR4, c[0x0][0x358] ;  /* 0x00006b00ff0477ac */ /* 0x000e620008000a00 */
[----:B------:R-:W-:Y:S01]  /*00f0*/  ISETP.NE.AND P0, PT, R13, RZ, PT ;  /* 0x000000ff0d00720c */ /* 0x000fe20003f05270 */
[----:B------:R-:W-:Y:S05]  /*0100*/  BSSY.RECONVERGENT B0, `(.L_x_20) ;  /* 0x00000e1000007945 */ /* 0x000fea0003800200 */
[----:B------:R-:W2:Y:S01]  /*0110*/  LDC.64 R6, c[0x0][0x380] ;  /* 0x0000e000ff067b82 */ /* 0x000ea20000000a00 */
[----:B0-----:R-:W-:Y:S02]  /*0120*/  LOP3.LUT R0, R2, 0xaad26b49, RZ, 0x3c, !PT ;  /* 0xaad26b4902007812 */ /* 0x001fe400078e3cff */
[----:B------:R-:W-:-:S03]  /*0130*/  LOP3.LUT R2, R3, 0xf7dcefdd, RZ, 0x3c, !PT ;  /* 0xf7dcefdd03027812 */ /* 0x000fc600078e3cff */
[----:B------:R-:W-:Y:S02]  /*0140*/  IMAD R0, R0, 0x4182bed5, RZ ;  /* 0x4182bed500007824 */ /* 0x000fe400078e02ff */
[----:B------:R-:W-:Y:S02]  /*0150*/  IMAD R3, R2, -0x658354e5, RZ ;  /* 0x9a7cab1b02037824 */ /* 0x000fe400078e02ff */
[----:B--2---:R-:W-:Y:S01]  /*0160*/  IMAD.WIDE R6, R13, 0x30, R6 ;  /* 0x000000300d067825 */ /* 0x004fe200078e0206 */
[C---:B------:R-:W-:Y:S02]  /*0170*/  LOP3.LUT R8, R0.reuse, 0x159a55e5, RZ, 0x3c, !PT ;  /* 0x159a55e500087812 */ /* 0x040fe400078e3cff */
[C---:B------:R-:W-:Y:S01]  /*0180*/  IADD3 R4, PT, PT, R0.reuse, 0x64f0c9, R3 ;  /* 0x0064f0c900047810 */ /* 0x040fe20007ffe003 */
[C---:B------:R-:W-:Y:S01]  /*0190*/  VIADD R5, R0.reuse, 0x75bcd15 ;  /* 0x075bcd1500057836 */ /* 0x040fe20000000000 */
[----:B------:R-:W-:Y:S01]  /*01a0*/  LOP3.LUT R10, R3, 0x5491333, RZ, 0x3c, !PT ;  /* 0x05491333030a7812 */ /* 0x000fe200078e3cff */
[----:B------:R-:W-:-:S02]  /*01b0*/  VIADD R11, R0, 0x583f19 ;  /* 0x00583f19000b7836 */ /* 0x000fc40000000000 */
[----:B------:R-:W-:Y:S01]  /*01c0*/  VIADD R9, R3, 0x1f123bb5 ;  /* 0x1f123bb503097836 */ /* 0x000fe20000000000 */
[----:B-1----:R0:W-:Y:S04]  /*01d0*/  STG.E.64 desc[UR4][R6.64], R4 ;  /* 0x0000000406007986 */ /* 0x0021e8000c101b04 */
[----:B------:R0:W-:Y:S04]  /*01e0*/  STG.E.64 desc[UR4][R6.64+0x8], R8 ;  /* 0x0000080806007986 */ /* 0x0001e8000c101b04 */
[----:B------:R0:W-:Y:S01]  /*01f0*/  STG.E.64 desc[UR4][R6.64+0x10], R10 ;  /* 0x0000100a06007986 */ /* 0x0001e2000c101b04 */
[----:B------:R-:W-:Y:S05]  /*0200*/  @!P0 BRA `(.L_x_21) ;  /* 0x0000000c00408947 */ /* 0x000fea0003800000 */
[----:B------:R-:W-:Y:S01]  /*0210*/  SHF.R.S32.HI R0, RZ, 0x1f, R13 ;  /* 0x0000001fff007819 */ /* 0x000fe2000001140d */
[----:B------:R-:W-:-:S07]  /*0220*/  IMAD.MOV.U32 R12, RZ, RZ, RZ ;  /* 0x000000ffff0c7224 */ /* 0x000fce00078e00ff */
.L_x_27:
[----:B-1----:R-:W-:Y:S01]  /*0230*/  LOP3.LUT R2, R13, 0x3, RZ, 0xc0, !PT ;  /* 0x000000030d027812 */ /* 0x002fe200078ec0ff */
[----:B------:R-:W-:Y:S03]  /*0240*/  BSSY.RECONVERGENT B1, `(.L_x_22) ;  /* 0x00000c6000017945 */ /* 0x000fe60003800200 */
[----:B------:R-:W-:-:S04]  /*0250*/  ISETP.NE.U32.AND P0, PT, R2, RZ, PT ;  /* 0x000000ff0200720c */ /* 0x000fc80003f05070 */
[----:B------:R-:W-:-:S13]  /*0260*/  ISETP.NE.AND.EX P0, PT, RZ, RZ, PT, P0 ;  /* 0x000000ffff00720c */ /* 0x000fda0003f05300 */
[----:B------:R-:W-:Y:S05]  /*0270*/  @!P0 BRA `(.L_x_23) ;  /* 0x0000000c00088947 */ /* 0x000fea0003800000 */
[----:B0-----:R-:W0:Y:S01]  /*0280*/  LDC.64 R8, c[0x4][RZ] ;  /* 0x01000000ff087b82 */ /* 0x001e220000000a00 */
[----:B------:R-:W-:Y:S02]  /*0290*/  IMAD.MOV.U32 R14, RZ, RZ, RZ ;  /* 0x000000ffff0e7224 */ /* 0x000fe400078e00ff */
[----:B0-----:R-:W-:-:S07]  /*02a0*/  IMAD.WIDE.U32 R8, R12, 0xc80, R8 ;  /* 0x00000c800c087825 */ /* 0x001fce00078e0008 */
.L_x_26:
[----:B-1----:R-:W-:Y:S01]  /*02b0*/  IMAD.MOV.U32 R15, RZ, RZ, RZ ;  /* 0x000000ffff0f7224 */ /* 0x002fe200078e00ff */
[----:B------:R-:W-:Y:S01]  /*02c0*/  CS2R R2, SRZ ;  /* 0x0000000000027805 */ /* 0x000fe2000001ff00 */
[----:B------:R-:W-:Y:S01]  /*02d0*/  IMAD.MOV.U32 R17, RZ, RZ, RZ ;  /* 0x000000ffff117224 */ /* 0x000fe200078e00ff */
[----:B------:R-:W-:-:S07]  /*02e0*/  CS2R R4, SRZ ;  /* 0x0000000000047805 */ /* 0x000fce000001ff00 */
.L_x_25:
[----:B------:R-:W-:-:S05]  /*02f0*/  IMAD.WIDE.U32 R10, R17, 0x4, R6 ;  /* 0x00000004110a7825 */ /* 0x000fca00078e0006 */
[----:B------:R0:W5:Y:S01]  /*0300*/  LDG.E R16, desc[UR4][R10.64+0x4] ;  /* 0x000004040a107981 */ /* 0x000162000c1e1900 */
[----:B------:R-:W-:-:S07]  /*0310*/  IMAD.MOV.U32 R19, RZ, RZ, RZ ;  /* 0x000000ffff137224 */ /* 0x000fce00078e00ff */
.L_x_24:
[----:B-----5:R-:W-:Y:S01]  /*0320*/  SHF.R.U32.HI R24, RZ, R19, R16 ;  /* 0x00000013ff187219 */ /* 0x020fe20000011610 */
[----:B0-----:R-:W-:-:S03]  /*0330*/  IMAD.SHL.U32 R10, R17, 0x20, RZ ;  /* 0x00000020110a7824 */ /* 0x001fc600078e00ff */
[----:B------:R-:W-:Y:S01]  /*0340*/  LOP3.LUT R11, R24, 0x1, RZ, 0xc0, !PT ;  /* 0x00000001180b7812 */ /* 0x000fe200078ec0ff */
[----:B------:R-:W-:-:S03]  /*0350*/  IMAD.IADD R10, R10, 0x1, R19 ;  /* 0x000000010a0a7824 */ /* 0x000fc600078e0213 */
[----:B------:R-:W-:Y:S01]  /*0360*/  ISETP.NE.U32.AND P0, PT, R11, 0x1, PT ;  /* 0x000000010b00780c */ /* 0x000fe20003f05070 */
[----:B------:R-:W-:-:S03]  /*0370*/  IMAD R11, R10, 0x5, RZ ;  /* 0x000000050a0b7824 */ /* 0x000fc600078e02ff */
[----:B------:R-:W-:Y:S01]  /*0380*/  R2P PR, R24, 0x7e ;  /* 0x0000007e18007804 */ /* 0x000fe20000000000 */
[----:B------:R-:W-:-:S08]  /*0390*/  IMAD.WIDE.U32 R10, R11, 0x4, R8 ;  /* 0x000000040b0a7825 */ /* 0x000fd000078e0008 */
[----:B------:R-:W2:Y:S04]  /*03a0*/  @!P0 LDG.E R18, desc[UR4][R10.64] ;  /* 0x000000040a128981 */ /* 0x000ea8000c1e1900 */
[----:B------:R-:W3:Y:S04]  /*03b0*/  @!P0 LDG.E R20, desc[UR4][R10.64+0x10] ;  /* 0x000010040a148981 */ /* 0x000ee8000c1e1900 */
[----:B------:R-:W4:Y:S04]  /*03c0*/  @P1 LDG.E R22, desc[UR4][R10.64+0x14] ;  /* 0x000014040a161981 */ /* 0x000f28000c1e1900 */
[----:B------:R-:W4:Y:S04]  /*03d0*/  @P2 LDG.E R26, desc[UR4][R10.64+0x28] ;  /* 0x000028040a1a2981 */ /* 0x000f28000c1e1900 */
[----:B------:R-:W4:Y:S04]  /*03e0*/  @!P0 LDG.E R21, desc[UR4][R10.64+0x4] ;  /* 0x000004040a158981 */ /* 0x000f28000c1e1900 */
[----:B------:R-:W4:Y:S04]  /*03f0*/  @!P0 LDG.E R23, desc[UR4][R10.64+0xc] ;  /* 0x00000c040a178981 */ /* 0x000f28000c1e1900 */
[----:B------:R-:W4:Y:S04]  /*0400*/  @P1 LDG.E R25, desc[UR4][R10.64+0x18] ;  /* 0x000018040a191981 */ /* 0x000f28000c1e1900 */
[----:B------:R-:W4:Y:S04]  /*0410*/  @P3 LDG.E R28, desc[UR4][R10.64+0x3c] ;  /* 0x00003c040a1c3981 */ /* 0x000f28000c1e1900 */
[----:B------:R-:W4:Y:S01]  /*0420*/  @P6 LDG.E R27, desc[UR4][R10.64+0x7c] ;  /* 0x00007c040a1b6981 */ /* 0x000f22000c1e1900 */
[----:B--2---:R-:W-:-:S03]  /*0430*/  @!P0 LOP3.LUT R15, R15, R18, RZ, 0x3c, !PT ;  /* 0x000000120f0f8212 */ /* 0x004fc600078e3cff */
[----:B------:R-:W2:Y:S01]  /*0440*/  @!P0 LDG.E R18, desc[UR4][R10.64+0x8] ;  /* 0x000008040a128981 */ /* 0x000ea2000c1e1900 */
[----:B---3--:R-:W-:-:S03]  /*0450*/  @!P0 LOP3.LUT R3, R3, R20, RZ, 0x3c, !PT ;  /* 0x0000001403038212 */ /* 0x008fc600078e3cff */
[----:B------:R-:W3:Y:S01]  /*0460*/  @P1 LDG.E R20, desc[UR4][R10.64+0x24] ;  /* 0x000024040a141981 */ /* 0x000ee2000c1e1900 */
[----:B----4-:R-:W-:-:S03]  /*0470*/  @P1 LOP3.LUT R15, R15, R22, RZ, 0x3c, !PT ;  /* 0x000000160f0f1212 */ /* 0x010fc600078e3cff */
[----:B------:R-:W4:Y:S01]  /*0480*/  @P2 LDG.E R22, desc[UR4][R10.64+0x38] ;  /* 0x000038040a162981 */ /* 0x000f22000c1e1900 */
[----:B------:R-:W-:-:S03]  /*0490*/  @P2 LOP3.LUT R15, R15, R26, RZ, 0x3c, !PT ;  /* 0x0000001a0f0f2212 */ /* 0x000fc600078e3cff */
[----:B------:R-:W4:Y:S01]  /*04a0*/  @P4 LDG.E R26, desc[UR4][R10.64+0x50] ;  /* 0x000050040a1a4981 */ /* 0x000f22000c1e1900 */
[----:B------:R-:W-:-:S03]  /*04b0*/  @!P0 LOP3.LUT R4, R4, R21, RZ, 0x3c, !PT ;  /* 0x0000001504048212 */ /* 0x000fc600078e3cff */
[----:B------:R-:W4:Y:S01]  /*04c0*/  @P1 LDG.E R21, desc[UR4][R10.64+0x20] ;  /* 0x000020040a151981 */ /* 0x000f22000c1e1900 */
[----:B------:R-:W-:-:S03]  /*04d0*/  @!P0 LOP3.LUT R2, R2, R23, RZ, 0x3c, !PT ;  /* 0x0000001702028212 */ /* 0x000fc600078e3cff */
[----:B------:R-:W4:Y:S01]  /*04e0*/  @P2 LDG.E R23, desc[UR4][R10.64+0x2c] ;  /* 0x00002c040a172981 */ /* 0x000f22000c1e1900 */
[----:B------:R-:W-:-:S03]  /*04f0*/  @P1 LOP3.LUT R4, R4, R25, RZ, 0x3c, !PT ;  /* 0x0000001904041212 */ /* 0x000fc600078e3cff */
[----:B------:R-:W4:Y:S01]  /*0500*/  @P2 LDG.E R25, desc[UR4][R10.64+0x34] ;  /* 0x000034040a192981 */ /* 0x000f22000c1e1900 */
[----:B--2---:R-:W-:-:S03]  /*0510*/  @!P0 LOP3.LUT R5, R5, R18, RZ, 0x3c, !PT ;  /* 0x0000001205058212 */ /* 0x004fc600078e3cff */
[----:B------:R-:W2:Y:S01]  /*0520*/  @P1 LDG.E R18, desc[UR4][R10.64+0x1c] ;  /* 0x00001c040a121981 */ /* 0x000ea2000c1e1900 */
[----:B---3--:R-:W-:-:S03]  /*0530*/  @P1 LOP3.LUT R3, R3, R20, RZ, 0x3c, !PT ;  /* 0x0000001403031212 */ /* 0x008fc600078e3cff */
[----:B------:R-:W3:Y:S01]  /*0540*/  @P2 LDG.E R20, desc[UR4][R10.64+0x30] ;  /* 0x000030040a142981 */ /* 0x000ee2000c1e1900 */
[----:B----4-:R-:W-:-:S03]  /*0550*/  @P2 LOP3.LUT R3, R3, R22, RZ, 0x3c, !PT ;  /* 0x0000001603032212 */ /* 0x010fc600078e3cff */
[----:B------:R-:W4:Y:S01]  /*0560*/  @P3 LDG.E R22, desc[UR4][R10.64+0x4c] ;  /* 0x00004c040a163981 */ /* 0x000f22000c1e1900 */
[----:B------:R-:W-:-:S04]  /*0570*/  @P3 LOP3.LUT R15, R15, R28, RZ, 0x3c, !PT ;  /* 0x0000001c0f0f3212 */ /* 0x000fc800078e3cff */
[----:B------:R-:W-:Y:S02]  /*0580*/  @P4 LOP3.LUT R15, R15, R26, RZ, 0x3c, !PT ;  /* 0x0000001a0f0f4212 */ /* 0x000fe400078e3cff */
[----:B------:R-:W-:Y:S01]  /*0590*/  @P1 LOP3.LUT R2, R2, R21, RZ, 0x3c, !PT ;  /* 0x0000001502021212 */ /* 0x000fe200078e3cff */
[----:B------:R-:W4:Y:S04]  /*05a0*/  @P5 LDG.E R26, desc[UR4][R10.64+0x64] ;  /* 0x000064040a1a5981 */ /* 0x000f28000c1e1900 */
[----:B------:R-:W4:Y:S01]  /*05b0*/  @P3 LDG.E R21, desc[UR4][R10.64+0x40] ;  /* 0x000040040a153981 */ /* 0x000f22000c1e1900 */
[----:B------:R-:W-:Y:S02]  /*05c0*/  @P2 LOP3.LUT R4, R4, R23, RZ, 0x3c, !PT ;  /* 0x0000001704042212 */ /* 0x000fe400078e3cff */
[----:B------:R-:W-:Y:S01]  /*05d0*/  @P2 LOP3.LUT R2, R2, R25, RZ, 0x3c, !PT ;  /* 0x0000001902022212 */ /* 0x000fe200078e3cff */
[----:B------:R-:W4:Y:S04]  /*05e0*/  @P3 LDG.E R23, desc[UR4][R10.64+0x48] ;  /* 0x000048040a173981 */ /* 0x000f28000c1e1900 */
[----:B------:R-:W4:Y:S01]  /*05f0*/  @P4 LDG.E R25, desc[UR4][R10.64+0x54] ;  /* 0x000054040a194981 */ /* 0x000f22000c1e1900 */
[----:B--2---:R-:W-:-:S03]  /*0600*/  @P1 LOP3.LUT R5, R5, R18, RZ, 0x3c, !PT ;  /* 0x0000001205051212 */ /* 0x004fc600078e3cff */
[----:B------:R-:W2:Y:S01]  /*0610*/  @P3 LDG.E R18, desc[UR4][R10.64+0x44] ;  /* 0x000044040a123981 */ /* 0x000ea2000c1e1900 */
[----:B---3--:R-:W-:-:S03]  /*0620*/  @P2 LOP3.LUT R5, R5, R20, RZ, 0x3c, !PT ;  /* 0x0000001405052212 */ /* 0x008fc600078e3cff */
[----:B------:R-:W3:Y:S01]  /*0630*/  @P4 LDG.E R20, desc[UR4][R10.64+0x58] ;  /* 0x000058040a144981 */ /* 0x000ee2000c1e1900 */
[----:B----4-:R-:W-:-:S03]  /*0640*/  @P3 LOP3.LUT R3, R3, R22, RZ, 0x3c, !PT ;  /* 0x0000001603033212 */ /* 0x010fc600078e3cff */
[----:B------:R-:W4:Y:S01]  /*0650*/  @P4 LDG.E R22, desc[UR4][R10.64+0x60] ;  /* 0x000060040a164981 */ /* 0x000f22000c1e1900 */
[----:B------:R-:W-:Y:S02]  /*0660*/  LOP3.LUT P0, RZ, R24, 0x80, RZ, 0xc0, !PT ;  /* 0x0000008018ff7812 */ /* 0x000fe4000780c0ff */
[----:B------:R-:W-:Y:S02]  /*0670*/  @P5 LOP3.LUT R15, R15, R26, RZ, 0x3c, !PT ;  /* 0x0000001a0f0f5212 */ /* 0x000fe400078e3cff */
[----:B------:R-:W4:Y:S01]  /*0680*/  @P6 LDG.E R26, desc[UR4][R10.64+0x78] ;  /* 0x000078040a1a6981 */ /* 0x000f22000c1e1900 */
[----:B------:R-:W-:-:S03]  /*0690*/  @P3 LOP3.LUT R4, R4, R21, RZ, 0x3c, !PT ;  /* 0x0000001504043212 */ /* 0x000fc600078e3cff */
[----:B------:R-:W4:Y:S01]  /*06a0*/  @P4 LDG.E R21, desc[UR4][R10.64+0x5c] ;  /* 0x00005c040a154981 */ /* 0x000f22000c1e1900 */
[----:B------:R-:W-:-:S03]  /*06b0*/  @P3 LOP3.LUT R2, R2, R23, RZ, 0x3c, !PT ;  /* 0x0000001702023212 */ /* 0x000fc600078e3cff */
[----:B------:R-:W4:Y:S01]  /*06c0*/  @P5 LDG.E R23, desc[UR4][R10.64+0x68] ;  /* 0x000068040a175981 */ /* 0x000f22000c1e1900 */
[----:B------:R-:W-:-:S03]  /*06d0*/  @P4 LOP3.LUT R4, R4, R25, RZ, 0x3c, !PT ;  /* 0x0000001904044212 */ /* 0x000fc600078e3cff */
[----:B------:R-:W4:Y:S01]  /*06e0*/  @P5 LDG.E R25, desc[UR4][R10.64+0x70] ;  /* 0x000070040a195981 */ /* 0x000f22000c1e1900 */
[----:B--2---:R-:W-:-:S03]  /*06f0*/  @P3 LOP3.LUT R5, R5, R18, RZ, 0x3c, !PT ;  /* 0x0000001205053212 */ /* 0x004fc600078e3cff */
[----:B------:R-:W2:Y:S01]  /*0700*/  @P5 LDG.E R18, desc[UR4][R10.64+0x6c] ;  /* 0x00006c040a125981 */ /* 0x000ea2000c1e1900 */
[----:B---3--:R-:W-:-:S03]  /*0710*/  @P4 LOP3.LUT R5, R5, R20, RZ, 0x3c, !PT ;  /* 0x0000001405054212 */ /* 0x008fc600078e3cff */
[----:B------:R-:W3:Y:S01]  /*0720*/  @P5 LDG.E R20, desc[UR4][R10.64+0x74] ;  /* 0x000074040a145981 */ /* 0x000ee2000c1e1900 */
[----:B----4-:R-:W-:-:S03]  /*0730*/  @P4 LOP3.LUT R3, R3, R22, RZ, 0x3c, !PT ;  /* 0x0000001603034212 */ /* 0x010fc600078e3cff */
[----:B------:R-:W4:Y:S01]  /*0740*/  @P0 LDG.E R22, desc[UR4][R10.64+0x8c] ;  /* 0x00008c040a160981 */ /* 0x000f22000c1e1900 */
[----:B------:R-:W-:-:S03]  /*0750*/  @P6 LOP3.LUT R15, R15, R26, RZ, 0x3c, !PT ;  /* 0x0000001a0f0f6212 */ /* 0x000fc600078e3cff */
        /* <DEDUP_REMOVED lines=13> */
[----:B------:R-:W-:Y:S02]  /*0830*/  @P6 LOP3.LUT R4, R4, R27, RZ, 0x3c, !PT ;  /* 0x0000001b04046212 */ /* 0x000fe400078e3cff */
[----:B------:R-:W-:Y:S02]  /*0840*/  @P6 LOP3.LUT R2, R2, R21, RZ, 0x3c, !PT ;  /* 0x0000001502026212 */ /* 0x000fe400078e3cff */
[----:B------:R-:W-:Y:S02]  /*0850*/  @P0 LOP3.LUT R4, R4, R23, RZ, 0x3c, !PT ;  /* 0x0000001704040212 */ /* 0x000fe400078e3cff */
[----:B------:R-:W-:Y:S02]  /*0860*/  @P0 LOP3.LUT R2, R2, R25, RZ, 0x3c, !PT ;  /* 0x0000001902020212 */ /* 0x000fe400078e3cff */
[----:B--2---:R-:W-:Y:S02]  /*0870*/  @P6 LOP3.LUT R5, R5, R18, RZ, 0x3c, !PT ;  /* 0x0000001205056212 */ /* 0x004fe400078e3cff */
[----:B---3--:R-:W-:-:S02]  /*0880*/  @P6 LOP3.LUT R3, R3, R20, RZ, 0x3c, !PT ;  /* 0x0000001403036212 */ /* 0x008fc400078e3cff */
[----:B----4-:R-:W-:Y:S02]  /*0890*/  @P0 LOP3.LUT R5, R5, R22, RZ, 0x3c, !PT ;  /* 0x0000001605050212 */ /* 0x010fe400078e3cff */
[----:B------:R-:W-:Y:S02]  /*08a0*/  @P0 LOP3.LUT R3, R3, R26, RZ, 0x3c, !PT ;  /* 0x0000001a03030212 */ /* 0x000fe400078e3cff */
[----:B------:R-:W-:-:S13]  /*08b0*/  R2P PR, R24.B1, 0x7f ;  /* 0x0000007f18007804 */ /* 0x000fda0000001000 */
[----:B------:R-:W2:Y:S04]  /*08c0*/  @P0 LDG.E R18, desc[UR4][R10.64+0xa0] ;  /* 0x0000a0040a120981 */ /* 0x000ea8000c1e1900 */
[----:B------:R-:W3:Y:S04]  /*08d0*/  @P1 LDG.E R22, desc[UR4][R10.64+0xb4] ;  /* 0x0000b4040a161981 */ /* 0x000ee8000c1e1900 */
[----:B------:R-:W4:Y:S04]  /*08e0*/  @P2 LDG.E R26, desc[UR4][R10.64+0xc8] ;  /* 0x0000c8040a1a2981 */ /* 0x000f28000c1e1900 */
[----:B------:R-:W4:Y:S04]  /*08f0*/  @P3 LDG.E R28, desc[UR4][R10.64+0xdc] ;  /* 0x0000dc040a1c3981 */ /* 0x000f28000c1e1900 */
[----:B------:R-:W4:Y:S04]  /*0900*/  @P0 LDG.E R23, desc[UR4][R10.64+0xa4] ;  /* 0x0000a4040a170981 */ /* 0x000f28000c1e1900 */
[----:B------:R-:W4:Y:S04]  /*0910*/  @P0 LDG.E R20, desc[UR4][R10.64+0xa8] ;  /* 0x0000a8040a140981 */ /* 0x000f28000c1e1900 */
[----:B------:R-:W4:Y:S04]  /*0920*/  @P4 LDG.E R25, desc[UR4][R10.64+0xf0] ;  /* 0x0000f0040a194981 */ /* 0x000f28000c1e1900 */
        /* <DEDUP_REMOVED lines=21> */
[----:B------:R-:W-:Y:S02]  /*0a80*/  LOP3.LUT P0, RZ, R24, 0x8000, RZ, 0xc0, !PT ;  /* 0x0000800018ff7812 */ /* 0x000fe4000780c0ff */
[----:B----4-:R-:W-:Y:S01]  /*0a90*/  @P5 LOP3.LUT R15, R15, R26, RZ, 0x3c, !PT ;  /* 0x0000001a0f0f5212 */ /* 0x010fe200078e3cff */
[----:B------:R-:W4:Y:S04]  /*0aa0*/  @P3 LDG.E R24, desc[UR4][R10.64+0xe4] ;  /* 0x0000e4040a183981 */ /* 0x000f28000c1e1900 */
[----:B------:R-:W2:Y:S01]  /*0ab0*/  @P6 LDG.E R26, desc[UR4][R10.64+0x118] ;  /* 0x000118040a1a6981 */ /* 0x000ea2000c1e1900 */
        /* <DEDUP_REMOVED lines=8> */
[----:B---3--:R-:W-:-:S03]  /*0b40*/  @P2 LOP3.LUT R3, R3, R22, RZ, 0x3c, !PT ;  /* 0x0000001603032212 */ /* 0x008fc600078e3cff */
[----:B------:R-:W3:Y:S01]  /*0b50*/  @P4 LDG.E R22, desc[UR4][R10.64+0x100] ;  /* 0x000100040a164981 */ /* 0x000ee2000c1e1900 */
[----:B--2---:R-:W-:-:S03]  /*0b60*/  @P6 LOP3.LUT R15, R15, R26, RZ, 0x3c, !PT ;  /* 0x0000001a0f0f6212 */ /* 0x004fc600078e3cff */
[----:B------:R-:W2:Y:S01]  /*0b70*/  @P0 LDG.E R26, desc[UR4][R10.64+0x12c] ;  /* 0x00012c040a1a0981 */ /* 0x000ea2000c1e1900 */
[----:B----4-:R-:W-:-:S03]  /*0b80*/  @P2 LOP3.LUT R2, R2, R23, RZ, 0x3c, !PT ;  /* 0x0000001702022212 */ /* 0x010fc600078e3cff */
[----:B------:R-:W4:Y:S01]  /*0b90*/  @P4 LDG.E R23, desc[UR4][R10.64+0xfc] ;  /* 0x0000fc040a174981 */ /* 0x000f22000c1e1900 */
[----:B------:R-:W-:-:S03]  /*0ba0*/  @P2 LOP3.LUT R5, R5, R20, RZ, 0x3c, !PT ;  /* 0x0000001405052212 */ /* 0x000fc600078e3cff */
[----:B------:R-:W4:Y:S01]  /*0bb0*/  @P4 LDG.E R20, desc[UR4][R10.64+0xf8] ;  /* 0x0000f8040a144981 */ /* 0x000f22000c1e1900 */
[----:B------:R-:W-:Y:S02]  /*0bc0*/  @P3 LOP3.LUT R2, R2, R27, RZ, 0x3c, !PT ;  /* 0x0000001b02023212 */ /* 0x000fe400078e3cff */
[----:B------:R-:W-:Y:S01]  /*0bd0*/  @P3 LOP3.LUT R4, R4, R25, RZ, 0x3c, !PT ;  /* 0x0000001904043212 */ /* 0x000fe200078e3cff */
[----:B------:R-:W4:Y:S01]  /*0be0*/  @P5 LDG.E R27, desc[UR4][R10.64+0x110] ;  /* 0x000110040a1b5981 */ /* 0x000f22000c1e1900 */
[----:B------:R-:W-:-:S03]  /*0bf0*/  @P3 LOP3.LUT R5, R5, R24, RZ, 0x3c, !PT ;  /* 0x0000001805053212 */ /* 0x000fc600078e3cff */
[----:B------:R-:W4:Y:S04]  /*0c00*/  @P5 LDG.E R25, desc[UR4][R10.64+0x108] ;  /* 0x000108040a195981 */ /* 0x000f28000c1e1900 */
        /* <DEDUP_REMOVED lines=19> */
[----:B------:R-:W-:-:S05]  /*0d40*/  VIADD R19, R19, 0x10 ;  /* 0x0000001013137836 */ /* 0x000fca0000000000 */
[----:B------:R-:W-:Y:S02]  /*0d50*/  ISETP.NE.AND P1, PT, R19, 0x20, PT ;  /* 0x000000201300780c */ /* 0x000fe40003f25270 */
[----:B------:R-:W-:Y:S02]  /*0d60*/  @P5 LOP3.LUT R3, R3, R18, RZ, 0x3c, !PT ;  /* 0x0000001203035212 */ /* 0x000fe400078e3cff */
[----:B------:R-:W-:Y:S02]  /*0d70*/  @P6 LOP3.LUT R4, R4, R21, RZ, 0x3c, !PT ;  /* 0x0000001504046212 */ /* 0x000fe400078e3cff */
[----:B---3--:R-:W-:-:S04]  /*0d80*/  @P6 LOP3.LUT R3, R3, R22, RZ, 0x3c, !PT ;  /* 0x0000001603036212 */ /* 0x008fc800078e3cff */
[----:B--2---:R-:W-:Y:S02]  /*0d90*/  @P0 LOP3.LUT R3, R3, R26, RZ, 0x3c, !PT ;  /* 0x0000001a03030212 */ /* 0x004fe400078e3cff */
[----:B----4-:R-:W-:Y:S02]  /*0da0*/  @P6 LOP3.LUT R2, R2, R23, RZ, 0x3c, !PT ;  /* 0x0000001702026212 */ /* 0x010fe400078e3cff */
[----:B------:R-:W-:Y:S02]  /*0db0*/  @P6 LOP3.LUT R5, R5, R20, RZ, 0x3c, !PT ;  /* 0x0000001405056212 */ /* 0x000fe400078e3cff */
[----:B------:R-:W-:Y:S02]  /*0dc0*/  @P0 LOP3.LUT R2, R2, R27, RZ, 0x3c, !PT ;  /* 0x0000001b02020212 */ /* 0x000fe400078e3cff */
[----:B------:R-:W-:Y:S02]  /*0dd0*/  @P0 LOP3.LUT R4, R4, R25, RZ, 0x3c, !PT ;  /* 0x0000001904040212 */ /* 0x000fe400078e3cff */
[----:B------:R-:W-:Y:S01]  /*0de0*/  @P0 LOP3.LUT R5, R5, R24, RZ, 0x3c, !PT ;  /* 0x0000001805050212 */ /* 0x000fe200078e3cff */
[----:B------:R-:W-:Y:S06]  /*0df0*/  @P1 BRA `(.L_x_24) ;  /* 0xfffffff400481947 */ /* 0x000fec000383ffff */
[----:B------:R-:W-:-:S05]  /*0e00*/  VIADD R17, R17, 0x1 ;  /* 0x0000000111117836 */ /* 0x000fca0000000000 */
[----:B------:R-:W-:-:S13]  /*0e10*/  ISETP.NE.AND P0, PT, R17, 0x5, PT ;  /* 0x000000051100780c */ /* 0x000fda0003f05270 */
[----:B------:R-:W-:Y:S05]  /*0e20*/  @P0 BRA `(.L_x_25) ;  /* 0xfffffff400300947 */ /* 0x000fea000383ffff */
[----:B------:R1:W-:Y:S01]  /*0e30*/  STG.E.64 desc[UR4][R6.64+0x8], R4 ;  /* 0x0000080406007986 */ /* 0x0003e2000c101b04 */
[----:B------:R-:W-:Y:S01]  /*0e40*/  VIADD R14, R14, 0x1 ;  /* 0x000000010e0e7836 */ /* 0x000fe20000000000 */
[----:B------:R-:W-:Y:S02]  /*0e50*/  LOP3.LUT R11, R13, 0x3, RZ, 0xc0, !PT ;  /* 0x000000030d0b7812 */ /* 0x000fe400078ec0ff */
[----:B------:R1:W-:Y:S02]  /*0e60*/  STG.E.64 desc[UR4][R6.64+0x10], R2 ;  /* 0x0000100206007986 */ /* 0x0003e4000c101b04 */
[----:B------:R-:W-:Y:S02]  /*0e70*/  ISETP.GE.U32.AND P0, PT, R14, R11, PT ;  /* 0x0000000b0e00720c */ /* 0x000fe40003f06070 */
[----:B------:R1:W-:Y:S11]  /*0e80*/  STG.E desc[UR4][R6.64+0x4], R15 ;  /* 0x0000040f06007986 */ /* 0x0003f6000c101904 */
[----:B------:R-:W-:Y:S05]  /*0e90*/  @!P0 BRA `(.L_x_26) ;  /* 0xfffffff400048947 */ /* 0x000fea000383ffff */
.L_x_23:
[----:B------:R-:W-:Y:S05]  /*0ea0*/  BSYNC.RECONVERGENT B1 ;  /* 0x0000000000017941 */ /* 0x000fea0003800200 */
.L_x_22:
[C---:B------:R-:W-:Y:S01]  /*0eb0*/  ISETP.GT.U32.AND P0, PT, R13.reuse, 0x3, PT ;  /* 0x000000030d00780c */ /* 0x040fe20003f04070 */
[----:B------:R-:W-:Y:S01]  /*0ec0*/  VIADD R12, R12, 0x1 ;  /* 0x000000010c0c7836 */ /* 0x000fe20000000000 */
[--C-:B------:R-:W-:Y:S02]  /*0ed0*/  SHF.R.U64 R13, R13, 0x2, R0.reuse ;  /* 0x000000020d0d7819 */ /* 0x100fe40000001200 */
[----:B------:R-:W-:Y:S02]  /*0ee0*/  ISETP.GT.U32.AND.EX P0, PT, R0, RZ, PT, P0 ;  /* 0x000000ff0000720c */ /* 0x000fe40003f04100 */
[----:B------:R-:W-:-:S11]  /*0ef0*/  SHF.R.U32.HI R0, RZ, 0x2, R0 ;  /* 0x00000002ff007819 */ /* 0x000fd60000011600 */
[----:B------:R-:W-:Y:S05]  /*0f00*/  @P0 BRA `(.L_x_27) ;  /* 0xfffffff000c80947 */ /* 0x000fea000383ffff */
.L_x_21:
[----:B------:R-:W-:Y:S05]  /*0f10*/  BSYNC.RECONVERGENT B0 ;  /* 0x0000000000007941 */ /* 0x000fea0003800200 */
.L_x_20:
[----:B------:R-:W-:Y:S04]  /*0f20*/  STG.E.64 desc[UR4][R6.64+0x18], RZ ;  /* 0x000018ff06007986 */ /* 0x000fe8000c101b04 */
[----:B------:R-:W-:Y:S04]  /*0f30*/  STG.E desc[UR4][R6.64+0x20], RZ ;  /* 0x000020ff06007986 */ /* 0x000fe8000c101904 */
[----:B------:R-:W-:Y:S01]  /*0f40*/  STG.E.64 desc[UR4][R6.64+0x28], RZ ;  /* 0x000028ff06007986 */ /* 0x000fe2000c101b04 */
[----:B------:R-:W-:Y:S05]  /*0f50*/  EXIT ;  /* 0x000000000000794d */ /* 0x000fea0003800000 */
.L_x_28:
        /* <DEDUP_REMOVED lines=10> */
.L_x_35:


//--------------------- .nv.global.init           --------------------------
	.section	.nv.global.init,"aw",@progbits
	.align	4
.nv.global.init:
	.type		mrg32k3aM1SubSeq,@object
	.size		mrg32k3aM1SubSeq,(mrg32k3aM2SubSeq - mrg32k3aM1SubSeq)
mrg32k3aM1SubSeq:
        /*0000*/ 	.byte	0x0b, 0xcc, 0xee, 0x04, 0x73, 0x29, 0x8b, 0x6f, 0xf6, 0x53, 0x03, 0xf6, 0x23, 0xf6, 0xea, 0xda
        /* <DEDUP_REMOVED lines=125> */
	.type		mrg32k3aM2SubSeq,@object
	.size		mrg32k3aM2SubSeq,(mrg32k3aM1 - mrg32k3aM2SubSeq)
mrg32k3aM2SubSeq:
        /* <DEDUP_REMOVED lines=126> */
	.type		mrg32k3aM1,@object
	.size		mrg32k3aM1,(mrg32k3aM1Seq - mrg32k3aM1)
mrg32k3aM1:
        /* <DEDUP_REMOVED lines=144> */
	.type		mrg32k3aM1Seq,@object
	.size		mrg32k3aM1Seq,(mrg32k3aM2 - mrg32k3aM1Seq)
mrg32k3aM1Seq:
        /* <DEDUP_REMOVED lines=144> */
	.type		mrg32k3aM2,@object
	.size		mrg32k3aM2,(mrg32k3aM2Seq - mrg32k3aM2)
mrg32k3aM2:
        /* <DEDUP_REMOVED lines=144> */
	.type		mrg32k3aM2Seq,@object
	.size		mrg32k3aM2Seq,(precalc_xorwow_matrix - mrg32k3aM2Seq)
mrg32k3aM2Seq:
        /* <DEDUP_REMOVED lines=144> */
	.type		precalc_xorwow_matrix,@object
	.size		precalc_xorwow_matrix,(precalc_xorwow_offset_matrix - precalc_xorwow_matrix)
precalc_xorwow_matrix:
        /* <DEDUP_REMOVED lines=6400> */
	.type		precalc_xorwow_offset_matrix,@object
	.size		precalc_xorwow_offset_matrix,(.L_1 - precalc_xorwow_offset_matrix)
precalc_xorwow_offset_matrix:
        /* <DEDUP_REMOVED lines=6400> */
.L_1:


//--------------------- .nv.shared.reserved.0     --------------------------
	.section	.nv.shared.reserved.0,"aw",@nobits
	.weak		__nv_reservedSMEM_offset_0_alias
	.size		__nv_reservedSMEM_offset_0_alias, 0, 64
	.other		__nv_reservedSMEM_offset_0_alias,@"STO_CUDA_RESERVED_SHARED STV_DEFAULT"
__nv_reservedSMEM_offset_0_alias:
	.zero		0
	.zero		64


//--------------------- .nv.constant0._Z7eatFoodPiS_S_i --------------------------
	.section	.nv.constant0._Z7eatFoodPiS_S_i,"a",@progbits
	.sectionflags	@""
	.align	4
.nv.constant0._Z7eatFoodPiS_S_i:
	.zero		924


//--------------------- .nv.constant0._Z9reproducePiS_S_PfP17curandStateXORWOWi --------------------------
	.section	.nv.constant0._Z9reproducePiS_S_PfP17curandStateXORWOWi,"a",@progbits
	.sectionflags	@""
	.align	4
.nv.constant0._Z9reproducePiS_S_PfP17curandStateXORWOWi:
	.zero		940


//--------------------- .nv.constant0._Z9spawnFoodPiPfP17curandStateXORWOWi --------------------------
	.section	.nv.constant0._Z9spawnFoodPiPfP17curandStateXORWOWi,"a",@progbits
	.sectionflags	@""
	.align	4
.nv.constant0._Z9spawnFoodPiPfP17curandStateXORWOWi:
	.zero		924


//--------------------- .nv.constant0._Z16updateSpawnProbsPiS_S_Pfi --------------------------
	.section	.nv.constant0._Z16updateSpawnProbsPiS_S_Pfi,"a",@progbits
	.sectionflags	@""
	.align	4
.nv.constant0._Z16updateSpawnProbsPiS_S_Pfi:
	.zero		932


//--------------------- .nv.constant0._Z15updateFoodProbsPiPfi --------------------------
	.section	.nv.constant0._Z15updateFoodProbsPiPfi,"a",@progbits
	.sectionflags	@""
	.align	4
.nv.constant0._Z15updateFoodProbsPiPfi:
	.zero		916


//--------------------- .nv.constant0._Z8setToOnePfi --------------------------
	.section	.nv.constant0._Z8setToOnePfi,"a",@progbits
	.sectionflags	@""
	.align	4
.nv.constant0._Z8setToOnePfi:
	.zero		908


//--------------------- .nv.constant0._Z7initRNGP17curandStateXORWOWm --------------------------
	.section	.nv.constant0._Z7initRNGP17curandStateXORWOWm,"a",@progbits
	.sectionflags	@""
	.align	4
.nv.constant0._Z7initRNGP17curandStateXORWOWm:
	.zero		912


//--------------------- SYMBOLS --------------------------

	.type		.nv.reservedSmem.offset0,@object
	.size		.nv.reservedSmem.offset0,0x4
